// auto-generated by cutlass_sweep.gemm — config: {"arch": "sm_100", "cluster_m": 4, "cluster_n": 1, "dtype": "fp16", "dtype_b": "fp16", "layout": "tt", "stages": 4, "tile_k": 64, "tile_m": 128, "tile_n": 128}
#include "cutlass/cutlass.h"
#include "cutlass/gemm/collective/collective_builder.hpp"
#include "cutlass/gemm/device/gemm_universal_adapter.h"
#include "cutlass/gemm/kernel/gemm_universal.hpp"
#include "cutlass/epilogue/collective/collective_builder.hpp"

using ElemA = cutlass::half_t;
using ElemB = cutlass::half_t;
using ElemCD = cutlass::half_t;
using Acc  = float;
using TileShape    = cute::Shape<cute::_128, cute::_128, cute::_64>;
using ClusterShape = cute::Shape<cute::_4, cute::_1, cute::_1>;

using CollectiveEpilogue = typename cutlass::epilogue::collective::CollectiveBuilder<
    cutlass::arch::Sm100, cutlass::arch::OpClassTensorOp,
    TileShape, ClusterShape,
    cutlass::epilogue::collective::EpilogueTileAuto,
    Acc, Acc,
    ElemCD, cutlass::layout::RowMajor, 128 / cutlass::sizeof_bits<ElemCD>::value,
    ElemCD, cutlass::layout::RowMajor, 128 / cutlass::sizeof_bits<ElemCD>::value,
    cutlass::epilogue::collective::EpilogueScheduleAuto
  >::CollectiveOp;

using CollectiveMainloop = typename cutlass::gemm::collective::CollectiveBuilder<
    cutlass::arch::Sm100, cutlass::arch::OpClassTensorOp,
    ElemA, cutlass::layout::ColumnMajor, 128 / cutlass::sizeof_bits<ElemA>::value,
    ElemB, cutlass::layout::ColumnMajor, 128 / cutlass::sizeof_bits<ElemB>::value,
    Acc,
    TileShape, ClusterShape,
    cutlass::gemm::collective::StageCount<4>,
    cutlass::gemm::collective::KernelScheduleAuto
  >::CollectiveOp;

using GemmKernel = cutlass::gemm::kernel::GemmUniversal<
    cute::Shape<int,int,int,int>,
    CollectiveMainloop,
    CollectiveEpilogue
>;
using Gemm = cutlass::gemm::device::GemmUniversalAdapter<GemmKernel>;

// Force the device kernel symbol into the cubin without needing a host main.
auto* _anchor = &cutlass::device_kernel<GemmKernel>;


// ===== COMPILED SASS (sm_100a) =====

	.target	sm_100a

	.elftype	@"ET_EXEC"


//--------------------- .note.nv.tkinfo           --------------------------
	.section	.note.nv.tkinfo,"",@"SHT_NOTE"
	.sectionflags	@"SHF_NOTE_NV_TKINFO"
	.tkinfo
        /*0018*/ 	.word	0x00000002
        /*0030*/ 	.string	""
        /*0030*/ 	.string	"ptxas"
        /*0030*/ 	.string	"Cuda compilation tools, release 13.0, V13.0.88"
        /*0030*/ 	.string	"Build cuda_13.0.r13.0/compiler.36424714_0"
        /*0030*/ 	.string	"-arch sm_100a -m 64 "



//--------------------- .note.nv.cuinfo           --------------------------
	.section	.note.nv.cuinfo,"",@"SHT_NOTE"
	.sectionflags	@"SHF_NOTE_NV_CUINFO"
        /*0018*/ 	.short	0x0002
        /*001a*/ 	.short	0x0064
        /*001c*/ 	.short	0x0082
	.zero		2


//--------------------- .nv.info                  --------------------------
	.section	.nv.info,"",@"SHT_CUDA_INFO"
	.align	4


	//----- nvinfo : EIATTR_REGCOUNT
	.align		4
        /*0000*/ 	.byte	0x04, 0x2f
        /*0002*/ 	.short	(.L_19 - .L_18)
	.align		4
.L_18:
        /*0004*/ 	.word	index@(_ZN7cutlass13device_kernelINS_4gemm6kernel13GemmUniversalIN4cute5tupleIJiiiiEEENS1_10collective13CollectiveMmaINS1_35MainloopSm100TmaUmmaWarpSpecializedILi4ELi2ELi4ENS5_IJNS4_1CILi4EEENSA_ILi1EEESC_EEEEENS5_IJNSA_ILi128EEESF_NSA_ILi64EEEEEENS_6half_tENS5_IJSC_llEEESI_NS5_IJlSC_lEEENS4_8TiledMMAINS4_8MMA_AtomIJNS4_26SM100_MMA_F16BF16_2x1SM_SSISI_SI_fLi128ELi128ELNS4_4UMMA5MajorE1ELSP_0ELNSO_7ScaleInE0ELSQ_0EEEEEENS4_6LayoutINS5_IJSC_SC_SC_EEENS5_IJNSA_ILi0EEESV_SV_EEEEENS5_IJNS4_10UnderscoreESY_SY_EEEEENS4_18SM100_TMA_2SM_LOADENS4_14ComposedLayoutINS4_7SwizzleILi3ELi4ELi3EEENS4_18smem_ptr_flag_bitsILi16EEENST_INS5_IJSG_NSA_ILi8EEEEEENS5_IJSC_SG_EEEEEEEvNS4_8identityENS4_28SM100_TMA_2SM_LOAD_MULTICASTENS12_IS14_S16_NST_INS5_IJS17_SG_EEENS5_IJSG_SC_EEEEEEEvS1C_EENS_8epilogue10collective18CollectiveEpilogueINS1J_23Sm100TmaWarpSpecializedILi4ELi2ELi16ELb1ELb0EEEJNS5_IJSG_SF_SG_EEENS5_IJNST_ISG_SC_EENST_INS5_IJNSA_ILi16EEENSA_ILi2EEEEEES19_EEEEESI_SK_SI_SK_NS1J_6fusion15FusionCallbacksIS1N_NS1V_17LinearCombinationISI_fSI_fLNS_15FloatRoundStyleE2EEES1O_S1U_JEEENS4_5SM1004TMEM4LOAD26SM100_TMEM_LOAD_32dp32b16xENS4_13SM90_TMA_LOADENS12_INS13_ILi1ELi4ELi3EEES16_NST_INS5_IJS17_S1Q_EEENS5_IJS1Q_SC_EEEEEEENS4_39AutoVectorizingCopyWithAssumedAlignmentILi128EEENS4_14SM90_TMA_STOREES2A_S2C_S2C_EEEvvEEEEvNT_6ParamsE)
        /*0008*/ 	.word	0x00000044


	//----- nvinfo : EIATTR_FRAME_SIZE
	.align		4
.L_19:
        /*000c*/ 	.byte	0x04, 0x11
        /*000e*/ 	.short	(.L_21 - .L_20)
	.align		4
.L_20:
        /*0010*/ 	.word	index@($__internal_2_$__cuda_sm10x_tcgen05_guardrail_trap_unallocated_columns_being_dealloced)
        /*0014*/ 	.word	0x00000000


	//----- nvinfo : EIATTR_FRAME_SIZE
	.align		4
.L_21:
        /*0018*/ 	.byte	0x04, 0x11
        /*001a*/ 	.short	(.L_23 - .L_22)
	.align		4
.L_22:
        /*001c*/ 	.word	index@($__internal_1_$__cuda_sm10x_tcgen05_guardrail_trap_phase_invalid_during_alloc)
        /*0020*/ 	.word	0x00000000


	//----- nvinfo : EIATTR_FRAME_SIZE
	.align		4
.L_23:
        /*0024*/ 	.byte	0x04, 0x11
        /*0026*/ 	.short	(.L_25 - .L_24)
	.align		4
.L_24:
        /*0028*/ 	.word	index@($__internal_0_$__cuda_sm10x_tcgen05_guardrail_trap_col_being_dealloced_not_returned_by_alloc)
        /*002c*/ 	.word	0x00000000


	//----- nvinfo : EIATTR_FRAME_SIZE
	.align		4
.L_25:
        /*0030*/ 	.byte	0x04, 0x11
        /*0032*/ 	.short	(.L_27 - .L_26)
	.align		4
.L_26:
        /*0034*/ 	.word	index@(_ZN7cutlass13device_kernelINS_4gemm6kernel13GemmUniversalIN4cute5tupleIJiiiiEEENS1_10collective13CollectiveMmaINS1_35MainloopSm100TmaUmmaWarpSpecializedILi4ELi2ELi4ENS5_IJNS4_1CILi4EEENSA_ILi1EEESC_EEEEENS5_IJNSA_ILi128EEESF_NSA_ILi64EEEEEENS_6half_tENS5_IJSC_llEEESI_NS5_IJlSC_lEEENS4_8TiledMMAINS4_8MMA_AtomIJNS4_26SM100_MMA_F16BF16_2x1SM_SSISI_SI_fLi128ELi128ELNS4_4UMMA5MajorE1ELSP_0ELNSO_7ScaleInE0ELSQ_0EEEEEENS4_6LayoutINS5_IJSC_SC_SC_EEENS5_IJNSA_ILi0EEESV_SV_EEEEENS5_IJNS4_10UnderscoreESY_SY_EEEEENS4_18SM100_TMA_2SM_LOADENS4_14ComposedLayoutINS4_7SwizzleILi3ELi4ELi3EEENS4_18smem_ptr_flag_bitsILi16EEENST_INS5_IJSG_NSA_ILi8EEEEEENS5_IJSC_SG_EEEEEEEvNS4_8identityENS4_28SM100_TMA_2SM_LOAD_MULTICASTENS12_IS14_S16_NST_INS5_IJS17_SG_EEENS5_IJSG_SC_EEEEEEEvS1C_EENS_8epilogue10collective18CollectiveEpilogueINS1J_23Sm100TmaWarpSpecializedILi4ELi2ELi16ELb1ELb0EEEJNS5_IJSG_SF_SG_EEENS5_IJNST_ISG_SC_EENST_INS5_IJNSA_ILi16EEENSA_ILi2EEEEEES19_EEEEESI_SK_SI_SK_NS1J_6fusion15FusionCallbacksIS1N_NS1V_17LinearCombinationISI_fSI_fLNS_15FloatRoundStyleE2EEES1O_S1U_JEEENS4_5SM1004TMEM4LOAD26SM100_TMEM_LOAD_32dp32b16xENS4_13SM90_TMA_LOADENS12_INS13_ILi1ELi4ELi3EEES16_NST_INS5_IJS17_S1Q_EEENS5_IJS1Q_SC_EEEEEEENS4_39AutoVectorizingCopyWithAssumedAlignmentILi128EEENS4_14SM90_TMA_STOREES2A_S2C_S2C_EEEvvEEEEvNT_6ParamsE)
        /*0038*/ 	.word	0x00000000


	//----- nvinfo : EIATTR_MIN_STACK_SIZE
	.align		4
.L_27:
        /*003c*/ 	.byte	0x04, 0x12
        /*003e*/ 	.short	(.L_29 - .L_28)
	.align		4
.L_28:
        /*0040*/ 	.word	index@(_ZN7cutlass13device_kernelINS_4gemm6kernel13GemmUniversalIN4cute5tupleIJiiiiEEENS1_10collective13CollectiveMmaINS1_35MainloopSm100TmaUmmaWarpSpecializedILi4ELi2ELi4ENS5_IJNS4_1CILi4EEENSA_ILi1EEESC_EEEEENS5_IJNSA_ILi128EEESF_NSA_ILi64EEEEEENS_6half_tENS5_IJSC_llEEESI_NS5_IJlSC_lEEENS4_8TiledMMAINS4_8MMA_AtomIJNS4_26SM100_MMA_F16BF16_2x1SM_SSISI_SI_fLi128ELi128ELNS4_4UMMA5MajorE1ELSP_0ELNSO_7ScaleInE0ELSQ_0EEEEEENS4_6LayoutINS5_IJSC_SC_SC_EEENS5_IJNSA_ILi0EEESV_SV_EEEEENS5_IJNS4_10UnderscoreESY_SY_EEEEENS4_18SM100_TMA_2SM_LOADENS4_14ComposedLayoutINS4_7SwizzleILi3ELi4ELi3EEENS4_18smem_ptr_flag_bitsILi16EEENST_INS5_IJSG_NSA_ILi8EEEEEENS5_IJSC_SG_EEEEEEEvNS4_8identityENS4_28SM100_TMA_2SM_LOAD_MULTICASTENS12_IS14_S16_NST_INS5_IJS17_SG_EEENS5_IJSG_SC_EEEEEEEvS1C_EENS_8epilogue10collective18CollectiveEpilogueINS1J_23Sm100TmaWarpSpecializedILi4ELi2ELi16ELb1ELb0EEEJNS5_IJSG_SF_SG_EEENS5_IJNST_ISG_SC_EENST_INS5_IJNSA_ILi16EEENSA_ILi2EEEEEES19_EEEEESI_SK_SI_SK_NS1J_6fusion15FusionCallbacksIS1N_NS1V_17LinearCombinationISI_fSI_fLNS_15FloatRoundStyleE2EEES1O_S1U_JEEENS4_5SM1004TMEM4LOAD26SM100_TMEM_LOAD_32dp32b16xENS4_13SM90_TMA_LOADENS12_INS13_ILi1ELi4ELi3EEES16_NST_INS5_IJS17_S1Q_EEENS5_IJS1Q_SC_EEEEEEENS4_39AutoVectorizingCopyWithAssumedAlignmentILi128EEENS4_14SM90_TMA_STOREES2A_S2C_S2C_EEEvvEEEEvNT_6ParamsE)
        /*0044*/ 	.word	0x00000000
.L_29:


//--------------------- .nv.compat                --------------------------
	.section	.nv.compat,"",@"SHT_CUDA_COMPAT_INFO"
	.align	4
        /*0000*/ 	.byte	0x02, 0x09, 0x01, 0x00, 0x02, 0x02, 0x02, 0x00, 0x02, 0x05, 0x05, 0x00, 0x03, 0x07, 0x01, 0x01
        /*0010*/ 	.byte	0x02, 0x03, 0x01, 0x00, 0x02, 0x06, 0x01, 0x00, 0x04, 0x0b, 0x08, 0x00, 0x09, 0x00, 0x00, 0x00
        /*0020*/ 	.byte	0x00, 0x00, 0x00, 0x00


//--------------------- .nv.info._ZN7cutlass13device_kernelINS_4gemm6kernel13GemmUniversalIN4cute5tupleIJiiiiEEENS1_10collective13CollectiveMmaINS1_35MainloopSm100TmaUmmaWarpSpecializedILi4ELi2ELi4ENS5_IJNS4_1CILi4EEENSA_ILi1EEESC_EEEEENS5_IJNSA_ILi128EEESF_NSA_ILi64EEEEEENS_6half_tENS5_IJSC_llEEESI_NS5_IJlSC_lEEENS4_8TiledMMAINS4_8MMA_AtomIJNS4_26SM100_MMA_F16BF16_2x1SM_SSISI_SI_fLi128ELi128ELNS4_4UMMA5MajorE1ELSP_0ELNSO_7ScaleInE0ELSQ_0EEEEEENS4_6LayoutINS5_IJSC_SC_SC_EEENS5_IJNSA_ILi0EEESV_SV_EEEEENS5_IJNS4_10UnderscoreESY_SY_EEEEENS4_18SM100_TMA_2SM_LOADENS4_14ComposedLayoutINS4_7SwizzleILi3ELi4ELi3EEENS4_18smem_ptr_flag_bitsILi16EEENST_INS5_IJSG_NSA_ILi8EEEEEENS5_IJSC_SG_EEEEEEEvNS4_8identityENS4_28SM100_TMA_2SM_LOAD_MULTICASTENS12_IS14_S16_NST_INS5_IJS17_SG_EEENS5_IJSG_SC_EEEEEEEvS1C_EENS_8epilogue10collective18CollectiveEpilogueINS1J_23Sm100TmaWarpSpecializedILi4ELi2ELi16ELb1ELb0EEEJNS5_IJSG_SF_SG_EEENS5_IJNST_ISG_SC_EENST_INS5_IJNSA_ILi16EEENSA_ILi2EEEEEES19_EEEEESI_SK_SI_SK_NS1J_6fusion15FusionCallbacksIS1N_NS1V_17LinearCombinationISI_fSI_fLNS_15FloatRoundStyleE2EEES1O_S1U_JEEENS4_5SM1004TMEM4LOAD26SM100_TMEM_LOAD_32dp32b16xENS4_13SM90_TMA_LOADENS12_INS13_ILi1ELi4ELi3EEES16_NST_INS5_IJS17_S1Q_EEENS5_IJS1Q_SC_EEEEEEENS4_39AutoVectorizingCopyWithAssumedAlignmentILi128EEENS4_14SM90_TMA_STOREES2A_S2C_S2C_EEEvvEEEEvNT_6ParamsE --------------------------
	.section	.nv.info._ZN7cutlass13device_kernelINS_4gemm6kernel13GemmUniversalIN4cute5tupleIJiiiiEEENS1_10collective13CollectiveMmaINS1_35MainloopSm100TmaUmmaWarpSpecializedILi4ELi2ELi4ENS5_IJNS4_1CILi4EEENSA_ILi1EEESC_EEEEENS5_IJNSA_ILi128EEESF_NSA_ILi64EEEEEENS_6half_tENS5_IJSC_llEEESI_NS5_IJlSC_lEEENS4_8TiledMMAINS4_8MMA_AtomIJNS4_26SM100_MMA_F16BF16_2x1SM_SSISI_SI_fLi128ELi128ELNS4_4UMMA5MajorE1ELSP_0ELNSO_7ScaleInE0ELSQ_0EEEEEENS4_6LayoutINS5_IJSC_SC_SC_EEENS5_IJNSA_ILi0EEESV_SV_EEEEENS5_IJNS4_10UnderscoreESY_SY_EEEEENS4_18SM100_TMA_2SM_LOADENS4_14ComposedLayoutINS4_7SwizzleILi3ELi4ELi3EEENS4_18smem_ptr_flag_bitsILi16EEENST_INS5_IJSG_NSA_ILi8EEEEEENS5_IJSC_SG_EEEEEEEvNS4_8identityENS4_28SM100_TMA_2SM_LOAD_MULTICASTENS12_IS14_S16_NST_INS5_IJS17_SG_EEENS5_IJSG_SC_EEEEEEEvS1C_EENS_8epilogue10collective18CollectiveEpilogueINS1J_23Sm100TmaWarpSpecializedILi4ELi2ELi16ELb1ELb0EEEJNS5_IJSG_SF_SG_EEENS5_IJNST_ISG_SC_EENST_INS5_IJNSA_ILi16EEENSA_ILi2EEEEEES19_EEEEESI_SK_SI_SK_NS1J_6fusion15FusionCallbacksIS1N_NS1V_17LinearCombinationISI_fSI_fLNS_15FloatRoundStyleE2EEES1O_S1U_JEEENS4_5SM1004TMEM4LOAD26SM100_TMEM_LOAD_32dp32b16xENS4_13SM90_TMA_LOADENS12_INS13_ILi1ELi4ELi3EEES16_NST_INS5_IJS17_S1Q_EEENS5_IJS1Q_SC_EEEEEEENS4_39AutoVectorizingCopyWithAssumedAlignmentILi128EEENS4_14SM90_TMA_STOREES2A_S2C_S2C_EEEvvEEEEvNT_6ParamsE,"",@"SHT_CUDA_INFO"
	.sectionflags	@""
	.align	4


	//----- nvinfo : EIATTR_CUDA_API_VERSION
	.align		4
        /*0000*/ 	.byte	0x04, 0x37
        /*0002*/ 	.short	(.L_31 - .L_30)
.L_30:
        /*0004*/ 	.word	0x00000082


	//----- nvinfo : EIATTR_KPARAM_INFO
	.align		4
.L_31:
        /*0008*/ 	.byte	0x04, 0x17
        /*000a*/ 	.short	(.L_33 - .L_32)
.L_32:
        /*000c*/ 	.word	0x00000000
        /*0010*/ 	.short	0x0000
        /*0012*/ 	.short	0x0000
        /*0014*/ 	.byte	0x00, 0xf0, 0x01, 0x20


	//----- nvinfo : EIATTR_AT_ENTRY_FRAGMENTS
	.align		4
.L_33:
        /*0018*/ 	.byte	0x04, 0x4f
        /*001a*/ 	.short	(.L_35 - .L_34)


	//   ....[0]....
.L_34:
        /*001c*/ 	.word	0x00000007


	//----- nvinfo : EIATTR_RESERVED_SMEM_USED
	.align		4
.L_35:
        /*0020*/ 	.byte	0x01, 0x41
	.zero		2


	//----- nvinfo : EIATTR_SPARSE_MMA_MASK
	.align		4
        /*0024*/ 	.byte	0x03, 0x50
        /*0026*/ 	.short	0x0000


	//----- nvinfo : EIATTR_TCGEN05_2CTA_USED
	.align		4
        /*0028*/ 	.byte	0x01, 0x52
	.zero		2


	//----- nvinfo : EIATTR_MAXREG_COUNT
	.align		4
        /*002c*/ 	.byte	0x03, 0x1b
        /*002e*/ 	.short	0x00ff


	//----- nvinfo : EIATTR_NUM_BARRIERS
	.align		4
        /*0030*/ 	.byte	0x02, 0x4c
        /*0032*/ 	.byte	0x07
	.zero		1


	//----- nvinfo : EIATTR_EXTERNS
	.align		4
        /*0034*/ 	.byte	0x04, 0x0f
        /*0036*/ 	.short	(.L_37 - .L_36)


	//   ....[0]....
	.align		4
.L_36:
        /*0038*/ 	.word	index@(__assertfail)


	//----- nvinfo : EIATTR_MERCURY_ISA_VERSION
	.align		4
.L_37:
        /*003c*/ 	.byte	0x03, 0x5f
        /*003e*/ 	.short	0x0101


	//----- nvinfo : EIATTR_INT_WARP_WIDE_INSTR_OFFSETS
	.align		4
        /*0040*/ 	.byte	0x04, 0x31
        /*0042*/ 	.short	(.L_39 - .L_38)


	//   ....[0]....
.L_38:
        /*0044*/ 	.word	0x00000d70


	//   ....[1]....
        /*0048*/ 	.word	0x00000e10


	//   ....[2]....
        /*004c*/ 	.word	0x00004280


	//   ....[3]....
        /*0050*/ 	.word	0x000042b0


	//   ....[4]....
        /*0054*/ 	.word	0x000042d0


	//   ....[5]....
        /*0058*/ 	.word	0x00004e90


	//   ....[6]....
        /*005c*/ 	.word	0x00004f30


	//   ....[7]....
        /*0060*/ 	.word	0x00004fe0


	//   ....[8]....
        /*0064*/ 	.word	0x00005060


	//   ....[9]....
        /*0068*/ 	.word	0x00005110


	//   ....[10]....
        /*006c*/ 	.word	0x000051c0


	//   ....[11]....
        /*0070*/ 	.word	0x00005240


	//   ....[12]....
        /*0074*/ 	.word	0x00005300


	//   ....[13]....
        /*0078*/ 	.word	0x000053c0


	//   ....[14]....
        /*007c*/ 	.word	0x00005470


	//   ....[15]....
        /*0080*/ 	.word	0x00005560


	//   ....[16]....
        /*0084*/ 	.word	0x00005640


	//----- nvinfo : EIATTR_COOP_GROUP_MASK_REGIDS
	.align		4
.L_39:
        /*0088*/ 	.byte	0x04, 0x29
        /*008a*/ 	.short	(.L_41 - .L_40)


	//   ....[0]....
.L_40:
        /*008c*/ 	.word	0xffffffff


	//   ....[1]....
        /*0090*/ 	.word	0xffffffff


	//   ....[2]....
        /*0094*/ 	.word	0xffffffff


	//   ....[3]....
        /*0098*/ 	.word	0xffffffff


	//   ....[4]....
        /*009c*/ 	.word	0xffffffff


	//   ....[5]....
        /*00a0*/ 	.word	0xffffffff


	//   ....[6]....
        /*00a4*/ 	.word	0xffffffff


	//   ....[7]....
        /*00a8*/ 	.word	0xffffffff


	//   ....[8]....
        /*00ac*/ 	.word	0xffffffff


	//   ....[9]....
        /*00b0*/ 	.word	0xffffffff


	//   ....[10]....
        /*00b4*/ 	.word	0xffffffff


	//   ....[11]....
        /*00b8*/ 	.word	0xffffffff


	//   ....[12]....
        /*00bc*/ 	.word	0xffffffff


	//   ....[13]....
        /*00c0*/ 	.word	0xffffffff


	//----- nvinfo : EIATTR_COOP_GROUP_INSTR_OFFSETS
	.align		4
.L_41:
        /*00c4*/ 	.byte	0x04, 0x28
        /*00c6*/ 	.short	(.L_43 - .L_42)


	//   ....[0]....
.L_42:
        /*00c8*/ 	.word	0x000000b0


	//   ....[1]....
        /*00cc*/ 	.word	0x00000520


	//   ....[2]....
        /*00d0*/ 	.word	0x000006e0


	//   ....[3]....
        /*00d4*/ 	.word	0x00000870


	//   ....[4]....
        /*00d8*/ 	.word	0x00000960


	//   ....[5]....
        /*00dc*/ 	.word	0x00000ac0


	//   ....[6]....
        /*00e0*/ 	.word	0x00000c50


	//   ....[7]....
        /*00e4*/ 	.word	0x00000e90


	//   ....[8]....
        /*00e8*/ 	.word	0x000021c0


	//   ....[9]....
        /*00ec*/ 	.word	0x00003070


	//   ....[10]....
        /*00f0*/ 	.word	0x00003540


	//   ....[11]....
        /*00f4*/ 	.word	0x00003570


	//   ....[12]....
        /*00f8*/ 	.word	0x00004180


	//   ....[13]....
        /*00fc*/ 	.word	0x00004390


	//----- nvinfo : EIATTR_VRC_CTA_INIT_COUNT
	.align		4
.L_43:
        /*0100*/ 	.byte	0x02, 0x4a
        /*0102*/ 	.byte	0x80
	.zero		1


	//----- nvinfo : EIATTR_SYSCALL_OFFSETS
	.align		4
        /*0104*/ 	.byte	0x04, 0x46
        /*0106*/ 	.short	(.L_45 - .L_44)


	//   ....[0]....
.L_44:
        /*0108*/ 	.word	0x000061d0


	//   ....[1]....
        /*010c*/ 	.word	0x000062c0


	//   ....[2]....
        /*0110*/ 	.word	0x00006a60


	//   ....[3]....
        /*0114*/ 	.word	0x00007390


	//   ....[4]....
        /*0118*/ 	.word	0x00007c60


	//   ....[5]....
        /*011c*/ 	.word	0x00008530


	//----- nvinfo : EIATTR_MBARRIER_INSTR_OFFSETS
	.align		4
.L_45:
        /*0120*/ 	.byte	0x04, 0x39
        /*0122*/ 	.short	(.L_47 - .L_46)


	//   ....[0]....
.L_46:
        /*0124*/ 	.word	0x00000650
        /*0128*/ 	.word	0x000000ff
        /*012c*/ 	.word	0x00000000
        /*0130*/ 	.short	0x0100
        /*0132*/ 	.byte	0x04
	.zero		1


	//   ....[1]....
        /*0134*/ 	.word	0x00000660
        /*0138*/ 	.word	0x000000ff
        /*013c*/ 	.word	0x00000020
        /*0140*/ 	.short	0x0100
        /*0142*/ 	.byte	0x04
	.zero		1


	//   ....[2]....
        /*0144*/ 	.word	0x00000670
        /*0148*/ 	.word	0x000000ff
        /*014c*/ 	.word	0x00000008
        /*0150*/ 	.short	0x0100
        /*0152*/ 	.byte	0x04
	.zero		1


	//   ....[3]....
        /*0154*/ 	.word	0x00000680
        /*0158*/ 	.word	0x000000ff
        /*015c*/ 	.word	0x00000028
        /*0160*/ 	.short	0x0100
        /*0162*/ 	.byte	0x04
	.zero		1


	//   ....[4]....
        /*0164*/ 	.word	0x00000690
        /*0168*/ 	.word	0x000000ff
        /*016c*/ 	.word	0x00000010
        /*0170*/ 	.short	0x0100
        /*0172*/ 	.byte	0x04
	.zero		1


	//   ....[5]....
        /*0174*/ 	.word	0x000006a0
        /*0178*/ 	.word	0x000000ff
        /*017c*/ 	.word	0x00000030
        /*0180*/ 	.short	0x0100
        /*0182*/ 	.byte	0x04
	.zero		1


	//   ....[6]....
        /*0184*/ 	.word	0x000006b0
        /*0188*/ 	.word	0x000000ff
        /*018c*/ 	.word	0x00000018
        /*0190*/ 	.short	0x0100
        /*0192*/ 	.byte	0x04
	.zero		1


	//   ....[7]....
        /*0194*/ 	.word	0x000006c0
        /*0198*/ 	.word	0x000000ff
        /*019c*/ 	.word	0x00000038
        /*01a0*/ 	.short	0x0100
        /*01a2*/ 	.byte	0x04
	.zero		1


	//   ....[8]....
        /*01a4*/ 	.word	0x000007e0
        /*01a8*/ 	.word	0x000000ff
        /*01ac*/ 	.word	0x00000040
        /*01b0*/ 	.short	0x0100
        /*01b2*/ 	.byte	0x04
	.zero		1


	//   ....[9]....
        /*01b4*/ 	.word	0x000007f0
        /*01b8*/ 	.word	0x000000ff
        /*01bc*/ 	.word	0x00000060
        /*01c0*/ 	.short	0x0100
        /*01c2*/ 	.byte	0x04
	.zero		1


	//   ....[10]....
        /*01c4*/ 	.word	0x00000800
        /*01c8*/ 	.word	0x000000ff
        /*01cc*/ 	.word	0x00000048
        /*01d0*/ 	.short	0x0100
        /*01d2*/ 	.byte	0x04
	.zero		1


	//   ....[11]....
        /*01d4*/ 	.word	0x00000810
        /*01d8*/ 	.word	0x000000ff
        /*01dc*/ 	.word	0x00000068
        /*01e0*/ 	.short	0x0100
        /*01e2*/ 	.byte	0x04
	.zero		1


	//   ....[12]....
        /*01e4*/ 	.word	0x00000820
        /*01e8*/ 	.word	0x000000ff
        /*01ec*/ 	.word	0x00000050
        /*01f0*/ 	.short	0x0100
        /*01f2*/ 	.byte	0x04
	.zero		1


	//   ....[13]....
        /*01f4*/ 	.word	0x00000830
        /*01f8*/ 	.word	0x000000ff
        /*01fc*/ 	.word	0x00000070
        /*0200*/ 	.short	0x0100
        /*0202*/ 	.byte	0x04
	.zero		1


	//   ....[14]....
        /*0204*/ 	.word	0x00000840
        /*0208*/ 	.word	0x000000ff
        /*020c*/ 	.word	0x00000058
        /*0210*/ 	.short	0x0100
        /*0212*/ 	.byte	0x04
	.zero		1


	//   ....[15]....
        /*0214*/ 	.word	0x00000850
        /*0218*/ 	.word	0x000000ff
        /*021c*/ 	.word	0x00000078
        /*0220*/ 	.short	0x0100
        /*0222*/ 	.byte	0x04
	.zero		1


	//   ....[16]....
        /*0224*/ 	.word	0x00000930
        /*0228*/ 	.word	0x000000ff
        /*022c*/ 	.word	0x00000080
        /*0230*/ 	.short	0x0100
        /*0232*/ 	.byte	0x06
	.zero		1


	//   ....[17]....
        /*0234*/ 	.word	0x00000940
        /*0238*/ 	.word	0x000000ff
        /*023c*/ 	.word	0x00000088
        /*0240*/ 	.short	0x0100
        /*0242*/ 	.byte	0x06
	.zero		1


	//   ....[18]....
        /*0244*/ 	.word	0x00000a70
        /*0248*/ 	.word	0x000000ff
        /*024c*/ 	.word	0x00000090
        /*0250*/ 	.short	0x0100
        /*0252*/ 	.byte	0x06
	.zero		1


	//   ....[19]....
        /*0254*/ 	.word	0x00000a80
        /*0258*/ 	.word	0x000000ff
        /*025c*/ 	.word	0x000000a0
        /*0260*/ 	.short	0x0100
        /*0262*/ 	.byte	0x06
	.zero		1


	//   ....[20]....
        /*0264*/ 	.word	0x00000a90
        /*0268*/ 	.word	0x000000ff
        /*026c*/ 	.word	0x00000098
        /*0270*/ 	.short	0x0100
        /*0272*/ 	.byte	0x06
	.zero		1


	//   ....[21]....
        /*0274*/ 	.word	0x00000aa0
        /*0278*/ 	.word	0x000000ff
        /*027c*/ 	.word	0x000000a8
        /*0280*/ 	.short	0x0100
        /*0282*/ 	.byte	0x06
	.zero		1


	//   ....[22]....
        /*0284*/ 	.word	0x00000bc0
        /*0288*/ 	.word	0x000000ff
        /*028c*/ 	.word	0x000000b0
        /*0290*/ 	.short	0x0100
        /*0292*/ 	.byte	0x04
	.zero		1


	//   ....[23]....
        /*0294*/ 	.word	0x00000bd0
        /*0298*/ 	.word	0x000000ff
        /*029c*/ 	.word	0x000000d0
        /*02a0*/ 	.short	0x0100
        /*02a2*/ 	.byte	0x04
	.zero		1


	//   ....[24]....
        /*02a4*/ 	.word	0x00000be0
        /*02a8*/ 	.word	0x000000ff
        /*02ac*/ 	.word	0x000000b8
        /*02b0*/ 	.short	0x0100
        /*02b2*/ 	.byte	0x04
	.zero		1


	//   ....[25]....
        /*02b4*/ 	.word	0x00000bf0
        /*02b8*/ 	.word	0x000000ff
        /*02bc*/ 	.word	0x000000d8
        /*02c0*/ 	.short	0x0100
        /*02c2*/ 	.byte	0x04
	.zero		1


	//   ....[26]....
        /*02c4*/ 	.word	0x00000c00
        /*02c8*/ 	.word	0x000000ff
        /*02cc*/ 	.word	0x000000c0
        /*02d0*/ 	.short	0x0100
        /*02d2*/ 	.byte	0x04
	.zero		1


	//   ....[27]....
        /*02d4*/ 	.word	0x00000c10
        /*02d8*/ 	.word	0x000000ff
        /*02dc*/ 	.word	0x000000e0
        /*02e0*/ 	.short	0x0100
        /*02e2*/ 	.byte	0x04
	.zero		1


	//   ....[28]....
        /*02e4*/ 	.word	0x00000c20
        /*02e8*/ 	.word	0x000000ff
        /*02ec*/ 	.word	0x000000c8
        /*02f0*/ 	.short	0x0100
        /*02f2*/ 	.byte	0x04
	.zero		1


	//   ....[29]....
        /*02f4*/ 	.word	0x00000c30
        /*02f8*/ 	.word	0x000000ff
        /*02fc*/ 	.word	0x000000e8
        /*0300*/ 	.short	0x0100
        /*0302*/ 	.byte	0x04
	.zero		1


	//   ....[30]....
        /*0304*/ 	.word	0x00000d20
        /*0308*/ 	.word	0x000000ff
        /*030c*/ 	.word	0x000000f0
        /*0310*/ 	.short	0x0100
        /*0312*/ 	.byte	0x04
	.zero		1


	//   ....[31]....
        /*0314*/ 	.word	0x00000d30
        /*0318*/ 	.word	0x000000ff
        /*031c*/ 	.word	0x00000100
        /*0320*/ 	.short	0x0100
        /*0322*/ 	.byte	0x04
	.zero		1


	//   ....[32]....
        /*0324*/ 	.word	0x00000d40
        /*0328*/ 	.word	0x000000ff
        /*032c*/ 	.word	0x000000f8
        /*0330*/ 	.short	0x0100
        /*0332*/ 	.byte	0x04
	.zero		1


	//   ....[33]....
        /*0334*/ 	.word	0x00000d50
        /*0338*/ 	.word	0x000000ff
        /*033c*/ 	.word	0x00000108
        /*0340*/ 	.short	0x0100
        /*0342*/ 	.byte	0x04
	.zero		1


	//   ....[34]....
        /*0344*/ 	.word	0x00000e50
        /*0348*/ 	.word	0x000000ff
        /*034c*/ 	.word	0x00000110
        /*0350*/ 	.short	0x0100
        /*0352*/ 	.byte	0x06
	.zero		1


	//   ....[35]....
        /*0354*/ 	.word	0x000019d0
        /*0358*/ 	.word	0x00000000
        /*035c*/ 	.word	0x00000100
        /*0360*/ 	.short	0x010a
        /*0362*/ 	.byte	0xff
	.zero		1


	//   ....[36]....
        /*0364*/ 	.word	0x00001a00
        /*0368*/ 	.word	0x00000000
        /*036c*/ 	.word	0x000000f0
        /*0370*/ 	.short	0x0101
        /*0372*/ 	.byte	0xff
	.zero		1


	//   ....[37]....
        /*0374*/ 	.word	0x00001ac0
        /*0378*/ 	.word	0x000000ff
        /*037c*/ 	.word	0x00000020
        /*0380*/ 	.short	0x010a
        /*0382*/ 	.byte	0x04
	.zero		1


	//   ....[38]....
        /*0384*/ 	.word	0x00001b80
        /*0388*/ 	.word	0x000000ff
        /*038c*/ 	.word	0x00000020
        /*0390*/ 	.short	0x010a
        /*0392*/ 	.byte	0x21
	.zero		1


	//   ....[39]....
        /*0394*/ 	.word	0x00001d50
        /*0398*/ 	.word	0x000000ff
        /*039c*/ 	.word	0x00000020
        /*03a0*/ 	.short	0x010a
        /*03a2*/ 	.byte	0x07
	.zero		1


	//   ....[40]....
        /*03a4*/ 	.word	0x00001e50
        /*03a8*/ 	.word	0x000000ff
        /*03ac*/ 	.word	0x00000088
        /*03b0*/ 	.short	0x0101
        /*03b2*/ 	.byte	0x06
	.zero		1


	//   ....[41]....
        /*03b4*/ 	.word	0x00001e70
        /*03b8*/ 	.word	0x000000ff
        /*03bc*/ 	.word	0x00000020
        /*03c0*/ 	.short	0x010a
        /*03c2*/ 	.byte	0x04
	.zero		1


	//   ....[42]....
        /*03c4*/ 	.word	0x00001ef0
        /*03c8*/ 	.word	0x000000ff
        /*03cc*/ 	.word	0x00000020
        /*03d0*/ 	.short	0x010a
        /*03d2*/ 	.byte	0x11
	.zero		1


	//   ....[43]....
        /*03d4*/ 	.word	0x00002080
        /*03d8*/ 	.word	0x000000ff
        /*03dc*/ 	.word	0x00000020
        /*03e0*/ 	.short	0x010a
        /*03e2*/ 	.byte	0x08
	.zero		1


	//   ....[44]....
        /*03e4*/ 	.word	0x000021f0
        /*03e8*/ 	.word	0x00000003
        /*03ec*/ 	.word	0x00000090
        /*03f0*/ 	.short	0x010a
        /*03f2*/ 	.byte	0xff
	.zero		1


	//   ....[45]....
        /*03f4*/ 	.word	0x00002340
        /*03f8*/ 	.word	0x00000000
        /*03fc*/ 	.word	0x00000000
        /*0400*/ 	.short	0x0101
        /*0402*/ 	.byte	0xff
	.zero		1


	//   ....[46]....
        /*0404*/ 	.word	0x000028f0
        /*0408*/ 	.word	0x000000ff
        /*040c*/ 	.word	0x00000000
        /*0410*/ 	.short	0x010a
        /*0412*/ 	.byte	0x04
	.zero		1


	//   ....[47]....
        /*0414*/ 	.word	0x00002980
        /*0418*/ 	.word	0x000000ff
        /*041c*/ 	.word	0x00000000
        /*0420*/ 	.short	0x010a
        /*0422*/ 	.byte	0x05
	.zero		1


	//   ....[48]....
        /*0424*/ 	.word	0x00002a10
        /*0428*/ 	.word	0x000000ff
        /*042c*/ 	.word	0x00000000
        /*0430*/ 	.short	0x010a
        /*0432*/ 	.byte	0x05
	.zero		1


	//   ....[49]....
        /*0434*/ 	.word	0x00002ab0
        /*0438*/ 	.word	0x00000000
        /*043c*/ 	.word	0x00000000
        /*0440*/ 	.short	0x010a
        /*0442*/ 	.byte	0xff
	.zero		1


	//   ....[50]....
        /*0444*/ 	.word	0x00002bd0
        /*0448*/ 	.word	0x00000002
        /*044c*/ 	.word	0x000000f0
        /*0450*/ 	.short	0x010a
        /*0452*/ 	.byte	0xff
	.zero		1


	//   ....[51]....
        /*0454*/ 	.word	0x00002c40
        /*0458*/ 	.word	0x00000002
        /*045c*/ 	.word	0x00000000
        /*0460*/ 	.short	0x0101
        /*0462*/ 	.byte	0xff
	.zero		1


	//   ....[52]....
        /*0464*/ 	.word	0x00002c60
        /*0468*/ 	.word	0x000000ff
        /*046c*/ 	.word	0x000000a0
        /*0470*/ 	.short	0x010a
        /*0472*/ 	.byte	0x04
	.zero		1


	//   ....[53]....
        /*0474*/ 	.word	0x00002d80
        /*0478*/ 	.word	0x00000002
        /*047c*/ 	.word	0x00000090
        /*0480*/ 	.short	0x010a
        /*0482*/ 	.byte	0xff
	.zero		1


	//   ....[54]....
        /*0484*/ 	.word	0x00002e80
        /*0488*/ 	.word	0x00000002
        /*048c*/ 	.word	0x00000000
        /*0490*/ 	.short	0x0101
        /*0492*/ 	.byte	0xff
	.zero		1


	//   ....[55]....
        /*0494*/ 	.word	0x00002f10
        /*0498*/ 	.word	0x000000ff
        /*049c*/ 	.word	0x000000a0
        /*04a0*/ 	.short	0x0106
        /*04a2*/ 	.byte	0x04
	.zero		1


	//   ....[56]....
        /*04a4*/ 	.word	0x00002f30
        /*04a8*/ 	.word	0x000000ff
        /*04ac*/ 	.word	0x000000a0
        /*04b0*/ 	.short	0x010a
        /*04b2*/ 	.byte	0x04
	.zero		1


	//   ....[57]....
        /*04b4*/ 	.word	0x00002fc0
        /*04b8*/ 	.word	0x000000ff
        /*04bc*/ 	.word	0x000000a0
        /*04c0*/ 	.short	0x0106
        /*04c2*/ 	.byte	0x07
	.zero		1


	//   ....[58]....
        /*04c4*/ 	.word	0x00003000
        /*04c8*/ 	.word	0x00000000
        /*04cc*/ 	.word	0x000000a0
        /*04d0*/ 	.short	0x010a
        /*04d2*/ 	.byte	0xff
	.zero		1


	//   ....[59]....
        /*04d4*/ 	.word	0x00003240
        /*04d8*/ 	.word	0x000000ff
        /*04dc*/ 	.word	0x00000008
        /*04e0*/ 	.short	0x010a
        /*04e2*/ 	.byte	0x05
	.zero		1


	//   ....[60]....
        /*04e4*/ 	.word	0x00003260
        /*04e8*/ 	.word	0x000000ff
        /*04ec*/ 	.word	0x00000008
        /*04f0*/ 	.short	0x010a
        /*04f2*/ 	.byte	0x05
	.zero		1


	//   ....[61]....
        /*04f4*/ 	.word	0x000033f0
        /*04f8*/ 	.word	0x000000ff
        /*04fc*/ 	.word	0x00000008
        /*0500*/ 	.short	0x010a
        /*0502*/ 	.byte	0x05
	.zero		1


	//   ....[62]....
        /*0504*/ 	.word	0x00003410
        /*0508*/ 	.word	0x000000ff
        /*050c*/ 	.word	0x00000008
        /*0510*/ 	.short	0x010a
        /*0512*/ 	.byte	0x05
	.zero		1


	//   ....[63]....
        /*0514*/ 	.word	0x000034d0
        /*0518*/ 	.word	0x000000ff
        /*051c*/ 	.word	0x00000000
        /*0520*/ 	.short	0x0101
        /*0522*/ 	.byte	0x04
	.zero		1


	//   ....[64]....
        /*0524*/ 	.word	0x00003800
        /*0528*/ 	.word	0x00000000
        /*052c*/ 	.word	0x00000090
        /*0530*/ 	.short	0x010a
        /*0532*/ 	.byte	0xff
	.zero		1


	//   ....[65]....
        /*0534*/ 	.word	0x000038c0
        /*0538*/ 	.word	0x00000000
        /*053c*/ 	.word	0x00000000
        /*0540*/ 	.short	0x0101
        /*0542*/ 	.byte	0xff
	.zero		1


	//   ....[66]....
        /*0544*/ 	.word	0x00003980
        /*0548*/ 	.word	0x000000ff
        /*054c*/ 	.word	0x00000000
        /*0550*/ 	.short	0x010a
        /*0552*/ 	.byte	0x04
	.zero		1


	//   ....[67]....
        /*0554*/ 	.word	0x00003990
        /*0558*/ 	.word	0x000000ff
        /*055c*/ 	.word	0x000000d0
        /*0560*/ 	.short	0x010a
        /*0562*/ 	.byte	0x1f
	.zero		1


	//   ....[68]....
        /*0564*/ 	.word	0x00003a40
        /*0568*/ 	.word	0x000000ff
        /*056c*/ 	.word	0x00000000
        /*0570*/ 	.short	0x010a
        /*0572*/ 	.byte	0x05
	.zero		1


	//   ....[69]....
        /*0574*/ 	.word	0x00003b70
        /*0578*/ 	.word	0x000000ff
        /*057c*/ 	.word	0x00000000
        /*0580*/ 	.short	0x010a
        /*0582*/ 	.byte	0x04
	.zero		1


	//   ....[70]....
        /*0584*/ 	.word	0x00003e70
        /*0588*/ 	.word	0x000000ff
        /*058c*/ 	.word	0x00000000
        /*0590*/ 	.short	0x010a
        /*0592*/ 	.byte	0x04
	.zero		1


	//   ....[71]....
        /*0594*/ 	.word	0x00003f00
        /*0598*/ 	.word	0x000000ff
        /*059c*/ 	.word	0x00000000
        /*05a0*/ 	.short	0x010a
        /*05a2*/ 	.byte	0x05
	.zero		1


	//   ....[72]....
        /*05a4*/ 	.word	0x00003f90
        /*05a8*/ 	.word	0x000000ff
        /*05ac*/ 	.word	0x00000000
        /*05b0*/ 	.short	0x010a
        /*05b2*/ 	.byte	0x05
	.zero		1


	//   ....[73]....
        /*05b4*/ 	.word	0x00004030
        /*05b8*/ 	.word	0x00000000
        /*05bc*/ 	.word	0x00000000
        /*05c0*/ 	.short	0x010a
        /*05c2*/ 	.byte	0xff
	.zero		1


	//   ....[74]....
        /*05c4*/ 	.word	0x00004070
        /*05c8*/ 	.word	0x00000000
        /*05cc*/ 	.word	0x00000000
        /*05d0*/ 	.short	0x010a
        /*05d2*/ 	.byte	0xff
	.zero		1


	//   ....[75]....
        /*05d4*/ 	.word	0x000040e0
        /*05d8*/ 	.word	0x000000ff
        /*05dc*/ 	.word	0x00000000
        /*05e0*/ 	.short	0x0101
        /*05e2*/ 	.byte	0x04
	.zero		1


	//   ....[76]....
        /*05e4*/ 	.word	0x00004120
        /*05e8*/ 	.word	0x000000ff
        /*05ec*/ 	.word	0x00000110
        /*05f0*/ 	.short	0x010a
        /*05f2*/ 	.byte	0x1a
	.zero		1


	//   ....[77]....
        /*05f4*/ 	.word	0x00004170
        /*05f8*/ 	.word	0x000000ff
        /*05fc*/ 	.word	0x00000000
        /*0600*/ 	.short	0x0101
        /*0602*/ 	.byte	0x04
	.zero		1


	//   ....[78]....
        /*0604*/ 	.word	0x00004650
        /*0608*/ 	.word	0x00000008
        /*060c*/ 	.word	0x00000090
        /*0610*/ 	.short	0x010a
        /*0612*/ 	.byte	0xff
	.zero		1


	//   ....[79]....
        /*0614*/ 	.word	0x000047c0
        /*0618*/ 	.word	0x00000000
        /*061c*/ 	.word	0x00000000
        /*0620*/ 	.short	0x0101
        /*0622*/ 	.byte	0xff
	.zero		1


	//   ....[80]....
        /*0624*/ 	.word	0x00004ca0
        /*0628*/ 	.word	0x000000ff
        /*062c*/ 	.word	0x00000088
        /*0630*/ 	.short	0x010a
        /*0632*/ 	.byte	0x15
	.zero		1


	//   ....[81]....
        /*0634*/ 	.word	0x00004e30
        /*0638*/ 	.word	0x000000ff
        /*063c*/ 	.word	0x00000060
        /*0640*/ 	.short	0x010a
        /*0642*/ 	.byte	0x15
	.zero		1


	//   ....[82]....
        /*0644*/ 	.word	0x00005000
        /*0648*/ 	.word	0x000000ff
        /*064c*/ 	.word	0x00000040
        /*0650*/ 	.short	0x010b
        /*0652*/ 	.byte	0x15
	.zero		1


	//   ....[83]....
        /*0654*/ 	.word	0x00005020
        /*0658*/ 	.word	0x000000ff
        /*065c*/ 	.word	0x00000000
        /*0660*/ 	.short	0x0101
        /*0662*/ 	.byte	0x04
	.zero		1


	//   ....[84]....
        /*0664*/ 	.word	0x00005030
        /*0668*/ 	.word	0x000000ff
        /*066c*/ 	.word	0x00000068
        /*0670*/ 	.short	0x010a
        /*0672*/ 	.byte	0x15
	.zero		1


	//   ....[85]....
        /*0674*/ 	.word	0x000051e0
        /*0678*/ 	.word	0x000000ff
        /*067c*/ 	.word	0x00000048
        /*0680*/ 	.short	0x010b
        /*0682*/ 	.byte	0x15
	.zero		1


	//   ....[86]....
        /*0684*/ 	.word	0x00005200
        /*0688*/ 	.word	0x000000ff
        /*068c*/ 	.word	0x00000000
        /*0690*/ 	.short	0x0101
        /*0692*/ 	.byte	0x04
	.zero		1


	//   ....[87]....
        /*0694*/ 	.word	0x00005210
        /*0698*/ 	.word	0x000000ff
        /*069c*/ 	.word	0x00000070
        /*06a0*/ 	.short	0x010a
        /*06a2*/ 	.byte	0x15
	.zero		1


	//   ....[88]....
        /*06a4*/ 	.word	0x000053e0
        /*06a8*/ 	.word	0x000000ff
        /*06ac*/ 	.word	0x00000050
        /*06b0*/ 	.short	0x010b
        /*06b2*/ 	.byte	0x15
	.zero		1


	//   ....[89]....
        /*06b4*/ 	.word	0x00005400
        /*06b8*/ 	.word	0x000000ff
        /*06bc*/ 	.word	0x00000000
        /*06c0*/ 	.short	0x0101
        /*06c2*/ 	.byte	0x04
	.zero		1


	//   ....[90]....
        /*06c4*/ 	.word	0x00005410
        /*06c8*/ 	.word	0x000000ff
        /*06cc*/ 	.word	0x00000078
        /*06d0*/ 	.short	0x010a
        /*06d2*/ 	.byte	0x15
	.zero		1


	//   ....[91]....
        /*06d4*/ 	.word	0x00005660
        /*06d8*/ 	.word	0x000000ff
        /*06dc*/ 	.word	0x00000058
        /*06e0*/ 	.short	0x010b
        /*06e2*/ 	.byte	0x15
	.zero		1


	//   ....[92]....
        /*06e4*/ 	.word	0x00005670
        /*06e8*/ 	.word	0x000000ff
        /*06ec*/ 	.word	0x00000000
        /*06f0*/ 	.short	0x0101
        /*06f2*/ 	.byte	0x34
	.zero		1


	//   ....[93]....
        /*06f4*/ 	.word	0x000056a0
        /*06f8*/ 	.word	0x000000ff
        /*06fc*/ 	.word	0x00000060
        /*0700*/ 	.short	0x010a
        /*0702*/ 	.byte	0x15
	.zero		1


	//   ....[94]....
        /*0704*/ 	.word	0x000056c0
        /*0708*/ 	.word	0x000000ff
        /*070c*/ 	.word	0x00000068
        /*0710*/ 	.short	0x010a
        /*0712*/ 	.byte	0x15
	.zero		1


	//   ....[95]....
        /*0714*/ 	.word	0x000056e0
        /*0718*/ 	.word	0x000000ff
        /*071c*/ 	.word	0x00000070
        /*0720*/ 	.short	0x010a
        /*0722*/ 	.byte	0x15
	.zero		1


	//   ....[96]....
        /*0724*/ 	.word	0x00005720
        /*0728*/ 	.word	0x00000000
        /*072c*/ 	.word	0x00000078
        /*0730*/ 	.short	0x010a
        /*0732*/ 	.byte	0xff
	.zero		1


	//   ....[97]....
        /*0734*/ 	.word	0x00005a60
        /*0738*/ 	.word	0x00000003
        /*073c*/ 	.word	0x00000090
        /*0740*/ 	.short	0x010a
        /*0742*/ 	.byte	0xff
	.zero		1


	//   ....[98]....
        /*0744*/ 	.word	0x00005be0
        /*0748*/ 	.word	0x00000000
        /*074c*/ 	.word	0x00000000
        /*0750*/ 	.short	0x0101
        /*0752*/ 	.byte	0xff
	.zero		1


	//   ....[99]....
        /*0754*/ 	.word	0x00006720
        /*0758*/ 	.word	0x000000ff
        /*075c*/ 	.word	0x00000040
        /*0760*/ 	.short	0x010a
        /*0762*/ 	.byte	0x2b
	.zero		1


	//   ....[100]....
        /*0764*/ 	.word	0x00006760
        /*0768*/ 	.word	0x00000035
        /*076c*/ 	.word	0x000000b0
        /*0770*/ 	.short	0x010a
        /*0772*/ 	.byte	0xff
	.zero		1


	//   ....[101]....
        /*0774*/ 	.word	0x00006870
        /*0778*/ 	.word	0x000000ff
        /*077c*/ 	.word	0x00000040
        /*0780*/ 	.short	0x010a
        /*0782*/ 	.byte	0x2b
	.zero		1


	//   ....[102]....
        /*0784*/ 	.word	0x00006940
        /*0788*/ 	.word	0x00000035
        /*078c*/ 	.word	0x000000b0
        /*0790*/ 	.short	0x010a
        /*0792*/ 	.byte	0xff
	.zero		1


	//   ....[103]....
        /*0794*/ 	.word	0x00007100
        /*0798*/ 	.word	0x00000000
        /*079c*/ 	.word	0x00000000
        /*07a0*/ 	.short	0x0101
        /*07a2*/ 	.byte	0xff
	.zero		1


	//   ....[104]....
        /*07a4*/ 	.word	0x00007110
        /*07a8*/ 	.word	0x00000002
        /*07ac*/ 	.word	0x00000040
        /*07b0*/ 	.short	0x010a
        /*07b2*/ 	.byte	0xff
	.zero		1


	//   ....[105]....
        /*07b4*/ 	.word	0x000071d0
        /*07b8*/ 	.word	0x00000002
        /*07bc*/ 	.word	0x00000040
        /*07c0*/ 	.short	0x010a
        /*07c2*/ 	.byte	0xff
	.zero		1


	//   ....[106]....
        /*07c4*/ 	.word	0x000079d0
        /*07c8*/ 	.word	0x00000000
        /*07cc*/ 	.word	0x00000000
        /*07d0*/ 	.short	0x0101
        /*07d2*/ 	.byte	0xff
	.zero		1


	//   ....[107]....
        /*07d4*/ 	.word	0x000079f0
        /*07d8*/ 	.word	0x00000002
        /*07dc*/ 	.word	0x00000040
        /*07e0*/ 	.short	0x010a
        /*07e2*/ 	.byte	0xff
	.zero		1


	//   ....[108]....
        /*07e4*/ 	.word	0x00007aa0
        /*07e8*/ 	.word	0x00000002
        /*07ec*/ 	.word	0x00000040
        /*07f0*/ 	.short	0x010a
        /*07f2*/ 	.byte	0xff
	.zero		1


	//   ....[109]....
        /*07f4*/ 	.word	0x000082a0
        /*07f8*/ 	.word	0x00000000
        /*07fc*/ 	.word	0x00000000
        /*0800*/ 	.short	0x0101
        /*0802*/ 	.byte	0xff
	.zero		1


	//   ....[110]....
        /*0804*/ 	.word	0x000082c0
        /*0808*/ 	.word	0x00000003
        /*080c*/ 	.word	0x00000040
        /*0810*/ 	.short	0x010a
        /*0812*/ 	.byte	0xff
	.zero		1


	//   ....[111]....
        /*0814*/ 	.word	0x00008370
        /*0818*/ 	.word	0x00000003
        /*081c*/ 	.word	0x00000040
        /*0820*/ 	.short	0x010a
        /*0822*/ 	.byte	0xff
	.zero		1


	//   ....[112]....
        /*0824*/ 	.word	0x00008620
        /*0828*/ 	.word	0x00000035
        /*082c*/ 	.word	0x00000000
        /*0830*/ 	.short	0x0101
        /*0832*/ 	.byte	0xff
	.zero		1


	//   ....[113]....
        /*0834*/ 	.word	0x00008bc0
        /*0838*/ 	.word	0x00000000
        /*083c*/ 	.word	0x00000000
        /*0840*/ 	.short	0x0101
        /*0842*/ 	.byte	0xff
	.zero		1


	//   ....[114]....
        /*0844*/ 	.word	0x00008e50
        /*0848*/ 	.word	0x000000ff
        /*084c*/ 	.word	0x00000000
        /*0850*/ 	.short	0x0101
        /*0852*/ 	.byte	0x04
	.zero		1


	//   ....[115]....
        /*0854*/ 	.word	0x00008e70
        /*0858*/ 	.word	0x00000000
        /*085c*/ 	.word	0x00000100
        /*0860*/ 	.short	0x010a
        /*0862*/ 	.byte	0xff
	.zero		1


	//   ....[116]....
        /*0864*/ 	.word	0x00008ed0
        /*0868*/ 	.word	0x00000000
        /*086c*/ 	.word	0x00000020
        /*0870*/ 	.short	0x010a
        /*0872*/ 	.byte	0xff
	.zero		1


	//   ....[117]....
        /*0874*/ 	.word	0x00008f30
        /*0878*/ 	.word	0x00000000
        /*087c*/ 	.word	0x00000020
        /*0880*/ 	.short	0x010a
        /*0882*/ 	.byte	0xff
	.zero		1


	//   ....[118]....
        /*0884*/ 	.word	0x00008f80
        /*0888*/ 	.word	0x00000003
        /*088c*/ 	.word	0x00000090
        /*0890*/ 	.short	0x010a
        /*0892*/ 	.byte	0xff
	.zero		1


	//   ....[119]....
        /*0894*/ 	.word	0x00008fe0
        /*0898*/ 	.word	0x00000000
        /*089c*/ 	.word	0x00000000
        /*08a0*/ 	.short	0x010a
        /*08a2*/ 	.byte	0xff
	.zero		1


	//   ....[120]....
        /*08a4*/ 	.word	0x00009040
        /*08a8*/ 	.word	0x00000000
        /*08ac*/ 	.word	0x00000000
        /*08b0*/ 	.short	0x010a
        /*08b2*/ 	.byte	0xff
	.zero		1


	//   ....[121]....
        /*08b4*/ 	.word	0x000090a0
        /*08b8*/ 	.word	0x00000000
        /*08bc*/ 	.word	0x00000000
        /*08c0*/ 	.short	0x010a
        /*08c2*/ 	.byte	0xff
	.zero		1


	//   ....[122]....
        /*08c4*/ 	.word	0x000090f0
        /*08c8*/ 	.word	0x00000002
        /*08cc*/ 	.word	0x000000f0
        /*08d0*/ 	.short	0x010a
        /*08d2*/ 	.byte	0xff
	.zero		1


	//   ....[123]....
        /*08d4*/ 	.word	0x00009150
        /*08d8*/ 	.word	0x00000002
        /*08dc*/ 	.word	0x000000a0
        /*08e0*/ 	.short	0x010a
        /*08e2*/ 	.byte	0xff
	.zero		1


	//   ....[124]....
        /*08e4*/ 	.word	0x000091a0
        /*08e8*/ 	.word	0x00000002
        /*08ec*/ 	.word	0x00000090
        /*08f0*/ 	.short	0x010a
        /*08f2*/ 	.byte	0xff
	.zero		1


	//   ....[125]....
        /*08f4*/ 	.word	0x00009200
        /*08f8*/ 	.word	0x00000000
        /*08fc*/ 	.word	0x000000a0
        /*0900*/ 	.short	0x010a
        /*0902*/ 	.byte	0xff
	.zero		1


	//   ....[126]....
        /*0904*/ 	.word	0x00009260
        /*0908*/ 	.word	0x00000005
        /*090c*/ 	.word	0x00000008
        /*0910*/ 	.short	0x010a
        /*0912*/ 	.byte	0xff
	.zero		1


	//   ....[127]....
        /*0914*/ 	.word	0x00009340
        /*0918*/ 	.word	0x00000000
        /*091c*/ 	.word	0x00000008
        /*0920*/ 	.short	0x010a
        /*0922*/ 	.byte	0xff
	.zero		1


	//   ....[128]....
        /*0924*/ 	.word	0x00009390
        /*0928*/ 	.word	0x00000000
        /*092c*/ 	.word	0x00000090
        /*0930*/ 	.short	0x010a
        /*0932*/ 	.byte	0xff
	.zero		1


	//   ....[129]....
        /*0934*/ 	.word	0x000093f0
        /*0938*/ 	.word	0x00000000
        /*093c*/ 	.word	0x000000d0
        /*0940*/ 	.short	0x010a
        /*0942*/ 	.byte	0xff
	.zero		1


	//   ....[130]....
        /*0944*/ 	.word	0x00009450
        /*0948*/ 	.word	0x00000000
        /*094c*/ 	.word	0x00000000
        /*0950*/ 	.short	0x010a
        /*0952*/ 	.byte	0xff
	.zero		1


	//   ....[131]....
        /*0954*/ 	.word	0x000094b0
        /*0958*/ 	.word	0x00000000
        /*095c*/ 	.word	0x00000000
        /*0960*/ 	.short	0x010a
        /*0962*/ 	.byte	0xff
	.zero		1


	//   ....[132]....
        /*0964*/ 	.word	0x00009510
        /*0968*/ 	.word	0x00000000
        /*096c*/ 	.word	0x00000000
        /*0970*/ 	.short	0x010a
        /*0972*/ 	.byte	0xff
	.zero		1


	//   ....[133]....
        /*0974*/ 	.word	0x00009570
        /*0978*/ 	.word	0x00000000
        /*097c*/ 	.word	0x00000000
        /*0980*/ 	.short	0x010a
        /*0982*/ 	.byte	0xff
	.zero		1


	//   ....[134]....
        /*0984*/ 	.word	0x000095d0
        /*0988*/ 	.word	0x00000000
        /*098c*/ 	.word	0x00000110
        /*0990*/ 	.short	0x010a
        /*0992*/ 	.byte	0xff
	.zero		1


	//   ....[135]....
        /*0994*/ 	.word	0x00009620
        /*0998*/ 	.word	0x00000008
        /*099c*/ 	.word	0x00000090
        /*09a0*/ 	.short	0x010a
        /*09a2*/ 	.byte	0xff
	.zero		1


	//   ....[136]....
        /*09a4*/ 	.word	0x00009680
        /*09a8*/ 	.word	0x00000000
        /*09ac*/ 	.word	0x00000088
        /*09b0*/ 	.short	0x010a
        /*09b2*/ 	.byte	0xff
	.zero		1


	//   ....[137]....
        /*09b4*/ 	.word	0x000096e0
        /*09b8*/ 	.word	0x00000000
        /*09bc*/ 	.word	0x00000060
        /*09c0*/ 	.short	0x010a
        /*09c2*/ 	.byte	0xff
	.zero		1


	//   ....[138]....
        /*09c4*/ 	.word	0x00009740
        /*09c8*/ 	.word	0x00000000
        /*09cc*/ 	.word	0x00000068
        /*09d0*/ 	.short	0x010a
        /*09d2*/ 	.byte	0xff
	.zero		1


	//   ....[139]....
        /*09d4*/ 	.word	0x000097a0
        /*09d8*/ 	.word	0x00000000
        /*09dc*/ 	.word	0x00000070
        /*09e0*/ 	.short	0x010a
        /*09e2*/ 	.byte	0xff
	.zero		1


	//   ....[140]....
        /*09e4*/ 	.word	0x00009800
        /*09e8*/ 	.word	0x00000000
        /*09ec*/ 	.word	0x00000078
        /*09f0*/ 	.short	0x010a
        /*09f2*/ 	.byte	0xff
	.zero		1


	//   ....[141]....
        /*09f4*/ 	.word	0x00009860
        /*09f8*/ 	.word	0x00000000
        /*09fc*/ 	.word	0x00000060
        /*0a00*/ 	.short	0x010a
        /*0a02*/ 	.byte	0xff
	.zero		1


	//   ....[142]....
        /*0a04*/ 	.word	0x000098c0
        /*0a08*/ 	.word	0x00000000
        /*0a0c*/ 	.word	0x00000068
        /*0a10*/ 	.short	0x010a
        /*0a12*/ 	.byte	0xff
	.zero		1


	//   ....[143]....
        /*0a14*/ 	.word	0x00009920
        /*0a18*/ 	.word	0x00000000
        /*0a1c*/ 	.word	0x00000070
        /*0a20*/ 	.short	0x010a
        /*0a22*/ 	.byte	0xff
	.zero		1


	//   ....[144]....
        /*0a24*/ 	.word	0x00009970
        /*0a28*/ 	.word	0x00000003
        /*0a2c*/ 	.word	0x00000090
        /*0a30*/ 	.short	0x010a
        /*0a32*/ 	.byte	0xff
	.zero		1


	//   ....[145]....
        /*0a34*/ 	.word	0x000099d0
        /*0a38*/ 	.word	0x00000002
        /*0a3c*/ 	.word	0x00000040
        /*0a40*/ 	.short	0x010a
        /*0a42*/ 	.byte	0xff
	.zero		1


	//   ....[146]....
        /*0a44*/ 	.word	0x00009a20
        /*0a48*/ 	.word	0x00000035
        /*0a4c*/ 	.word	0x000000b0
        /*0a50*/ 	.short	0x010a
        /*0a52*/ 	.byte	0xff
	.zero		1


	//   ....[147]....
        /*0a54*/ 	.word	0x00009a70
        /*0a58*/ 	.word	0x00000002
        /*0a5c*/ 	.word	0x00000040
        /*0a60*/ 	.short	0x010a
        /*0a62*/ 	.byte	0xff
	.zero		1


	//   ....[148]....
        /*0a64*/ 	.word	0x00009ac0
        /*0a68*/ 	.word	0x00000002
        /*0a6c*/ 	.word	0x00000040
        /*0a70*/ 	.short	0x010a
        /*0a72*/ 	.byte	0xff
	.zero		1


	//   ....[149]....
        /*0a74*/ 	.word	0x00009b10
        /*0a78*/ 	.word	0x00000003
        /*0a7c*/ 	.word	0x00000040
        /*0a80*/ 	.short	0x010a
        /*0a82*/ 	.byte	0xff
	.zero		1


	//----- nvinfo : EIATTR_NUM_MBARRIERS
	.align		4
.L_47:
        /*0a84*/ 	.byte	0x03, 0x38
        /*0a86*/ 	.short	0x0023


	//----- nvinfo : EIATTR_EXIT_INSTR_OFFSETS
	.align		4
        /*0a88*/ 	.byte	0x04, 0x1c
        /*0a8a*/ 	.short	(.L_49 - .L_48)


	//   ....[0]....
.L_48:
        /*0a8c*/ 	.word	0x00002ae0


	//   ....[1]....
        /*0a90*/ 	.word	0x00002fd0


	//   ....[2]....
        /*0a94*/ 	.word	0x00003030


	//   ....[3]....
        /*0a98*/ 	.word	0x000043a0


	//   ....[4]....
        /*0a9c*/ 	.word	0x00005750


	//   ....[5]....
        /*0aa0*/ 	.word	0x00005790


	//   ....[6]....
        /*0aa4*/ 	.word	0x00008d40


	//   ....[7]....
        /*0aa8*/ 	.word	0x00008dc0


	//   ....[8]....
        /*0aac*/ 	.word	0x00008df0


	//   ....[9]....
        /*0ab0*/ 	.word	0x00008e60


	//----- nvinfo : EIATTR_MAX_THREADS
	.align		4
.L_49:
        /*0ab4*/ 	.byte	0x04, 0x05
        /*0ab6*/ 	.short	(.L_51 - .L_50)
.L_50:
        /*0ab8*/ 	.word	0x00000100
        /*0abc*/ 	.word	0x00000001
        /*0ac0*/ 	.word	0x00000001


	//----- nvinfo : EIATTR_CRS_STACK_SIZE
	.align		4
.L_51:
        /*0ac4*/ 	.byte	0x04, 0x1e
        /*0ac6*/ 	.short	(.L_53 - .L_52)
.L_52:
        /*0ac8*/ 	.word	0x00000000


	//----- nvinfo : EIATTR_CBANK_PARAM_SIZE
	.align		4
.L_53:
        /*0acc*/ 	.byte	0x03, 0x19
        /*0ace*/ 	.short	0x0800


	//----- nvinfo : EIATTR_PARAM_CBANK
	.align		4
        /*0ad0*/ 	.byte	0x04, 0x0a
        /*0ad2*/ 	.short	(.L_55 - .L_54)
	.align		4
.L_54:
        /*0ad4*/ 	.word	index@(.nv.constant0._ZN7cutlass13device_kernelINS_4gemm6kernel13GemmUniversalIN4cute5tupleIJiiiiEEENS1_10collective13CollectiveMmaINS1_35MainloopSm100TmaUmmaWarpSpecializedILi4ELi2ELi4ENS5_IJNS4_1CILi4EEENSA_ILi1EEESC_EEEEENS5_IJNSA_ILi128EEESF_NSA_ILi64EEEEEENS_6half_tENS5_IJSC_llEEESI_NS5_IJlSC_lEEENS4_8TiledMMAINS4_8MMA_AtomIJNS4_26SM100_MMA_F16BF16_2x1SM_SSISI_SI_fLi128ELi128ELNS4_4UMMA5MajorE1ELSP_0ELNSO_7ScaleInE0ELSQ_0EEEEEENS4_6LayoutINS5_IJSC_SC_SC_EEENS5_IJNSA_ILi0EEESV_SV_EEEEENS5_IJNS4_10UnderscoreESY_SY_EEEEENS4_18SM100_TMA_2SM_LOADENS4_14ComposedLayoutINS4_7SwizzleILi3ELi4ELi3EEENS4_18smem_ptr_flag_bitsILi16EEENST_INS5_IJSG_NSA_ILi8EEEEEENS5_IJSC_SG_EEEEEEEvNS4_8identityENS4_28SM100_TMA_2SM_LOAD_MULTICASTENS12_IS14_S16_NST_INS5_IJS17_SG_EEENS5_IJSG_SC_EEEEEEEvS1C_EENS_8epilogue10collective18CollectiveEpilogueINS1J_23Sm100TmaWarpSpecializedILi4ELi2ELi16ELb1ELb0EEEJNS5_IJSG_SF_SG_EEENS5_IJNST_ISG_SC_EENST_INS5_IJNSA_ILi16EEENSA_ILi2EEEEEES19_EEEEESI_SK_SI_SK_NS1J_6fusion15FusionCallbacksIS1N_NS1V_17LinearCombinationISI_fSI_fLNS_15FloatRoundStyleE2EEES1O_S1U_JEEENS4_5SM1004TMEM4LOAD26SM100_TMEM_LOAD_32dp32b16xENS4_13SM90_TMA_LOADENS12_INS13_ILi1ELi4ELi3EEES16_NST_INS5_IJS17_S1Q_EEENS5_IJS1Q_SC_EEEEEEENS4_39AutoVectorizingCopyWithAssumedAlignmentILi128EEENS4_14SM90_TMA_STOREES2A_S2C_S2C_EEEvvEEEEvNT_6ParamsE)
        /*0ad8*/ 	.short	0x0380
        /*0ada*/ 	.short	0x0800


	//----- nvinfo : EIATTR_SW_WAR
	.align		4
.L_55:
        /*0adc*/ 	.byte	0x04, 0x36
        /*0ade*/ 	.short	(.L_57 - .L_56)
.L_56:
        /*0ae0*/ 	.word	0x00000008
.L_57:


//--------------------- .nv.callgraph             --------------------------
	.section	.nv.callgraph,"",@"SHT_CUDA_CALLGRAPH"
	.align	4
	.sectionentsize	8
	.align		4
        /*0000*/ 	.word	0x00000000
	.align		4
        /*0004*/ 	.word	0xffffffff
	.align		4
        /*0008*/ 	.word	index@(_ZN7cutlass13device_kernelINS_4gemm6kernel13GemmUniversalIN4cute5tupleIJiiiiEEENS1_10collective13CollectiveMmaINS1_35MainloopSm100TmaUmmaWarpSpecializedILi4ELi2ELi4ENS5_IJNS4_1CILi4EEENSA_ILi1EEESC_EEEEENS5_IJNSA_ILi128EEESF_NSA_ILi64EEEEEENS_6half_tENS5_IJSC_llEEESI_NS5_IJlSC_lEEENS4_8TiledMMAINS4_8MMA_AtomIJNS4_26SM100_MMA_F16BF16_2x1SM_SSISI_SI_fLi128ELi128ELNS4_4UMMA5MajorE1ELSP_0ELNSO_7ScaleInE0ELSQ_0EEEEEENS4_6LayoutINS5_IJSC_SC_SC_EEENS5_IJNSA_ILi0EEESV_SV_EEEEENS5_IJNS4_10UnderscoreESY_SY_EEEEENS4_18SM100_TMA_2SM_LOADENS4_14ComposedLayoutINS4_7SwizzleILi3ELi4ELi3EEENS4_18smem_ptr_flag_bitsILi16EEENST_INS5_IJSG_NSA_ILi8EEEEEENS5_IJSC_SG_EEEEEEEvNS4_8identityENS4_28SM100_TMA_2SM_LOAD_MULTICASTENS12_IS14_S16_NST_INS5_IJS17_SG_EEENS5_IJSG_SC_EEEEEEEvS1C_EENS_8epilogue10collective18CollectiveEpilogueINS1J_23Sm100TmaWarpSpecializedILi4ELi2ELi16ELb1ELb0EEEJNS5_IJSG_SF_SG_EEENS5_IJNST_ISG_SC_EENST_INS5_IJNSA_ILi16EEENSA_ILi2EEEEEES19_EEEEESI_SK_SI_SK_NS1J_6fusion15FusionCallbacksIS1N_NS1V_17LinearCombinationISI_fSI_fLNS_15FloatRoundStyleE2EEES1O_S1U_JEEENS4_5SM1004TMEM4LOAD26SM100_TMEM_LOAD_32dp32b16xENS4_13SM90_TMA_LOADENS12_INS13_ILi1ELi4ELi3EEES16_NST_INS5_IJS17_S1Q_EEENS5_IJS1Q_SC_EEEEEEENS4_39AutoVectorizingCopyWithAssumedAlignmentILi128EEENS4_14SM90_TMA_STOREES2A_S2C_S2C_EEEvvEEEEvNT_6ParamsE)
	.align		4
        /*000c*/ 	.word	index@(__assertfail)
	.align		4
        /*0010*/ 	.word	0x00000000
	.align		4
        /*0014*/ 	.word	0xfffffffe
	.align		4
        /*0018*/ 	.word	0x00000000
	.align		4
        /*001c*/ 	.word	0xfffffffd
	.align		4
        /*0020*/ 	.word	0x00000000
	.align		4
        /*0024*/ 	.word	0xfffffffc


//--------------------- .nv.constant4             --------------------------
	.section	.nv.constant4,"a",@progbits
	.align	8
	.align		8
.nv.constant4:
        /*0000*/ 	.dword	__assertfail
	.align		8
        /*0008*/ 	.dword	__unnamed_1
	.align		8
        /*0010*/ 	.dword	__unnamed_2
	.align		8
        /*0018*/ 	.dword	_ZN40_INTERNAL_edac1ee6_4_k_cu_5f5f9793_377644cuda3std3__45__cpo5beginE
	.align		8
        /*0020*/ 	.dword	_ZN40_INTERNAL_edac1ee6_4_k_cu_5f5f9793_377644cuda3std3__45__cpo3endE
	.align		8
        /*0028*/ 	.dword	_ZN40_INTERNAL_edac1ee6_4_k_cu_5f5f9793_377644cuda3std3__45__cpo6cbeginE
	.align		8
        /*0030*/ 	.dword	_ZN40_INTERNAL_edac1ee6_4_k_cu_5f5f9793_377644cuda3std3__45__cpo4cendE
	.align		8
        /*0038*/ 	.dword	_ZN40_INTERNAL_edac1ee6_4_k_cu_5f5f9793_377644cuda3std3__442_GLOBAL__N__edac1ee6_4_k_cu_5f5f9793_377646ignoreE
	.align		8
        /*0040*/ 	.dword	_ZN40_INTERNAL_edac1ee6_4_k_cu_5f5f9793_377644cuda3std3__419piecewise_constructE
	.align		8
        /*0048*/ 	.dword	_ZN40_INTERNAL_edac1ee6_4_k_cu_5f5f9793_377644cuda3std3__48in_placeE
	.align		8
        /*0050*/ 	.dword	_ZN40_INTERNAL_edac1ee6_4_k_cu_5f5f9793_377644cuda3std6ranges3__45__cpo4swapE
	.align		8
        /*0058*/ 	.dword	_ZN40_INTERNAL_edac1ee6_4_k_cu_5f5f9793_377644cuda3std6ranges3__45__cpo9iter_moveE
	.align		8
        /*0060*/ 	.dword	_ZN40_INTERNAL_edac1ee6_4_k_cu_5f5f9793_377644cute7productE
	.align		8
        /*0068*/ 	.dword	_ZN40_INTERNAL_edac1ee6_4_k_cu_5f5f9793_377644cute1_E
	.align		8
        /*0070*/ 	.dword	$str$25
	.align		8
        /*0078*/ 	.dword	$str$26
	.align		8
        /*0080*/ 	.dword	$str$27
	.align		8
        /*0088*/ 	.dword	$str$28


//--------------------- .text._ZN7cutlass13device_kernelINS_4gemm6kernel13GemmUniversalIN4cute5tupleIJiiiiEEENS1_10collective13CollectiveMmaINS1_35MainloopSm100TmaUmmaWarpSpecializedILi4ELi2ELi4ENS5_IJNS4_1CILi4EEENSA_ILi1EEESC_EEEEENS5_IJNSA_ILi128EEESF_NSA_ILi64EEEEEENS_6half_tENS5_IJSC_llEEESI_NS5_IJlSC_lEEENS4_8TiledMMAINS4_8MMA_AtomIJNS4_26SM100_MMA_F16BF16_2x1SM_SSISI_SI_fLi128ELi128ELNS4_4UMMA5MajorE1ELSP_0ELNSO_7ScaleInE0ELSQ_0EEEEEENS4_6LayoutINS5_IJSC_SC_SC_EEENS5_IJNSA_ILi0EEESV_SV_EEEEENS5_IJNS4_10UnderscoreESY_SY_EEEEENS4_18SM100_TMA_2SM_LOADENS4_14ComposedLayoutINS4_7SwizzleILi3ELi4ELi3EEENS4_18smem_ptr_flag_bitsILi16EEENST_INS5_IJSG_NSA_ILi8EEEEEENS5_IJSC_SG_EEEEEEEvNS4_8identityENS4_28SM100_TMA_2SM_LOAD_MULTICASTENS12_IS14_S16_NST_INS5_IJS17_SG_EEENS5_IJSG_SC_EEEEEEEvS1C_EENS_8epilogue10collective18CollectiveEpilogueINS1J_23Sm100TmaWarpSpecializedILi4ELi2ELi16ELb1ELb0EEEJNS5_IJSG_SF_SG_EEENS5_IJNST_ISG_SC_EENST_INS5_IJNSA_ILi16EEENSA_ILi2EEEEEES19_EEEEESI_SK_SI_SK_NS1J_6fusion15FusionCallbacksIS1N_NS1V_17LinearCombinationISI_fSI_fLNS_15FloatRoundStyleE2EEES1O_S1U_JEEENS4_5SM1004TMEM4LOAD26SM100_TMEM_LOAD_32dp32b16xENS4_13SM90_TMA_LOADENS12_INS13_ILi1ELi4ELi3EEES16_NST_INS5_IJS17_S1Q_EEENS5_IJS1Q_SC_EEEEEEENS4_39AutoVectorizingCopyWithAssumedAlignmentILi128EEENS4_14SM90_TMA_STOREES2A_S2C_S2C_EEEvvEEEEvNT_6ParamsE --------------------------
	.section	.text._ZN7cutlass13device_kernelINS_4gemm6kernel13GemmUniversalIN4cute5tupleIJiiiiEEENS1_10collective13CollectiveMmaINS1_35MainloopSm100TmaUmmaWarpSpecializedILi4ELi2ELi4ENS5_IJNS4_1CILi4EEENSA_ILi1EEESC_EEEEENS5_IJNSA_ILi128EEESF_NSA_ILi64EEEEEENS_6half_tENS5_IJSC_llEEESI_NS5_IJlSC_lEEENS4_8TiledMMAINS4_8MMA_AtomIJNS4_26SM100_MMA_F16BF16_2x1SM_SSISI_SI_fLi128ELi128ELNS4_4UMMA5MajorE1ELSP_0ELNSO_7ScaleInE0ELSQ_0EEEEEENS4_6LayoutINS5_IJSC_SC_SC_EEENS5_IJNSA_ILi0EEESV_SV_EEEEENS5_IJNS4_10UnderscoreESY_SY_EEEEENS4_18SM100_TMA_2SM_LOADENS4_14ComposedLayoutINS4_7SwizzleILi3ELi4ELi3EEENS4_18smem_ptr_flag_bitsILi16EEENST_INS5_IJSG_NSA_ILi8EEEEEENS5_IJSC_SG_EEEEEEEvNS4_8identityENS4_28SM100_TMA_2SM_LOAD_MULTICASTENS12_IS14_S16_NST_INS5_IJS17_SG_EEENS5_IJSG_SC_EEEEEEEvS1C_EENS_8epilogue10collective18CollectiveEpilogueINS1J_23Sm100TmaWarpSpecializedILi4ELi2ELi16ELb1ELb0EEEJNS5_IJSG_SF_SG_EEENS5_IJNST_ISG_SC_EENST_INS5_IJNSA_ILi16EEENSA_ILi2EEEEEES19_EEEEESI_SK_SI_SK_NS1J_6fusion15FusionCallbacksIS1N_NS1V_17LinearCombinationISI_fSI_fLNS_15FloatRoundStyleE2EEES1O_S1U_JEEENS4_5SM1004TMEM4LOAD26SM100_TMEM_LOAD_32dp32b16xENS4_13SM90_TMA_LOADENS12_INS13_ILi1ELi4ELi3EEES16_NST_INS5_IJS17_S1Q_EEENS5_IJS1Q_SC_EEEEEEENS4_39AutoVectorizingCopyWithAssumedAlignmentILi128EEENS4_14SM90_TMA_STOREES2A_S2C_S2C_EEEvvEEEEvNT_6ParamsE,"ax",@progbits
	.align	128
.text._ZN7cutlass13device_kernelINS_4gemm6kernel13GemmUniversalIN4cute5tupleIJiiiiEEENS1_10collective13CollectiveMmaINS1_35MainloopSm100TmaUmmaWarpSpecializedILi4ELi2ELi4ENS5_IJNS4_1CILi4EEENSA_ILi1EEESC_EEEEENS5_IJNSA_ILi128EEESF_NSA_ILi64EEEEEENS_6half_tENS5_IJSC_llEEESI_NS5_IJlSC_lEEENS4_8TiledMMAINS4_8MMA_AtomIJNS4_26SM100_MMA_F16BF16_2x1SM_SSISI_SI_fLi128ELi128ELNS4_4UMMA5MajorE1ELSP_0ELNSO_7ScaleInE0ELSQ_0EEEEEENS4_6LayoutINS5_IJSC_SC_SC_EEENS5_IJNSA_ILi0EEESV_SV_EEEEENS5_IJNS4_10UnderscoreESY_SY_EEEEENS4_18SM100_TMA_2SM_LOADENS4_14ComposedLayoutINS4_7SwizzleILi3ELi4ELi3EEENS4_18smem_ptr_flag_bitsILi16EEENST_INS5_IJSG_NSA_ILi8EEEEEENS5_IJSC_SG_EEEEEEEvNS4_8identityENS4_28SM100_TMA_2SM_LOAD_MULTICASTENS12_IS14_S16_NST_INS5_IJS17_SG_EEENS5_IJSG_SC_EEEEEEEvS1C_EENS_8epilogue10collective18CollectiveEpilogueINS1J_23Sm100TmaWarpSpecializedILi4ELi2ELi16ELb1ELb0EEEJNS5_IJSG_SF_SG_EEENS5_IJNST_ISG_SC_EENST_INS5_IJNSA_ILi16EEENSA_ILi2EEEEEES19_EEEEESI_SK_SI_SK_NS1J_6fusion15FusionCallbacksIS1N_NS1V_17LinearCombinationISI_fSI_fLNS_15FloatRoundStyleE2EEES1O_S1U_JEEENS4_5SM1004TMEM4LOAD26SM100_TMEM_LOAD_32dp32b16xENS4_13SM90_TMA_LOADENS12_INS13_ILi1ELi4ELi3EEES16_NST_INS5_IJS17_S1Q_EEENS5_IJS1Q_SC_EEEEEEENS4_39AutoVectorizingCopyWithAssumedAlignmentILi128EEENS4_14SM90_TMA_STOREES2A_S2C_S2C_EEEvvEEEEvNT_6ParamsE:
        .type           _ZN7cutlass13device_kernelINS_4gemm6kernel13GemmUniversalIN4cute5tupleIJiiiiEEENS1_10collective13CollectiveMmaINS1_35MainloopSm100TmaUmmaWarpSpecializedILi4ELi2ELi4ENS5_IJNS4_1CILi4EEENSA_ILi1EEESC_EEEEENS5_IJNSA_ILi128EEESF_NSA_ILi64EEEEEENS_6half_tENS5_IJSC_llEEESI_NS5_IJlSC_lEEENS4_8TiledMMAINS4_8MMA_AtomIJNS4_26SM100_MMA_F16BF16_2x1SM_SSISI_SI_fLi128ELi128ELNS4_4UMMA5MajorE1ELSP_0ELNSO_7ScaleInE0ELSQ_0EEEEEENS4_6LayoutINS5_IJSC_SC_SC_EEENS5_IJNSA_ILi0EEESV_SV_EEEEENS5_IJNS4_10UnderscoreESY_SY_EEEEENS4_18SM100_TMA_2SM_LOADENS4_14ComposedLayoutINS4_7SwizzleILi3ELi4ELi3EEENS4_18smem_ptr_flag_bitsILi16EEENST_INS5_IJSG_NSA_ILi8EEEEEENS5_IJSC_SG_EEEEEEEvNS4_8identityENS4_28SM100_TMA_2SM_LOAD_MULTICASTENS12_IS14_S16_NST_INS5_IJS17_SG_EEENS5_IJSG_SC_EEEEEEEvS1C_EENS_8epilogue10collective18CollectiveEpilogueINS1J_23Sm100TmaWarpSpecializedILi4ELi2ELi16ELb1ELb0EEEJNS5_IJSG_SF_SG_EEENS5_IJNST_ISG_SC_EENST_INS5_IJNSA_ILi16EEENSA_ILi2EEEEEES19_EEEEESI_SK_SI_SK_NS1J_6fusion15FusionCallbacksIS1N_NS1V_17LinearCombinationISI_fSI_fLNS_15FloatRoundStyleE2EEES1O_S1U_JEEENS4_5SM1004TMEM4LOAD26SM100_TMEM_LOAD_32dp32b16xENS4_13SM90_TMA_LOADENS12_INS13_ILi1ELi4ELi3EEES16_NST_INS5_IJS17_S1Q_EEENS5_IJS1Q_SC_EEEEEEENS4_39AutoVectorizingCopyWithAssumedAlignmentILi128EEENS4_14SM90_TMA_STOREES2A_S2C_S2C_EEEvvEEEEvNT_6ParamsE,@function
        .size           _ZN7cutlass13device_kernelINS_4gemm6kernel13GemmUniversalIN4cute5tupleIJiiiiEEENS1_10collective13CollectiveMmaINS1_35MainloopSm100TmaUmmaWarpSpecializedILi4ELi2ELi4ENS5_IJNS4_1CILi4EEENSA_ILi1EEESC_EEEEENS5_IJNSA_ILi128EEESF_NSA_ILi64EEEEEENS_6half_tENS5_IJSC_llEEESI_NS5_IJlSC_lEEENS4_8TiledMMAINS4_8MMA_AtomIJNS4_26SM100_MMA_F16BF16_2x1SM_SSISI_SI_fLi128ELi128ELNS4_4UMMA5MajorE1ELSP_0ELNSO_7ScaleInE0ELSQ_0EEEEEENS4_6LayoutINS5_IJSC_SC_SC_EEENS5_IJNSA_ILi0EEESV_SV_EEEEENS5_IJNS4_10UnderscoreESY_SY_EEEEENS4_18SM100_TMA_2SM_LOADENS4_14ComposedLayoutINS4_7SwizzleILi3ELi4ELi3EEENS4_18smem_ptr_flag_bitsILi16EEENST_INS5_IJSG_NSA_ILi8EEEEEENS5_IJSC_SG_EEEEEEEvNS4_8identityENS4_28SM100_TMA_2SM_LOAD_MULTICASTENS12_IS14_S16_NST_INS5_IJS17_SG_EEENS5_IJSG_SC_EEEEEEEvS1C_EENS_8epilogue10collective18CollectiveEpilogueINS1J_23Sm100TmaWarpSpecializedILi4ELi2ELi16ELb1ELb0EEEJNS5_IJSG_SF_SG_EEENS5_IJNST_ISG_SC_EENST_INS5_IJNSA_ILi16EEENSA_ILi2EEEEEES19_EEEEESI_SK_SI_SK_NS1J_6fusion15FusionCallbacksIS1N_NS1V_17LinearCombinationISI_fSI_fLNS_15FloatRoundStyleE2EEES1O_S1U_JEEENS4_5SM1004TMEM4LOAD26SM100_TMEM_LOAD_32dp32b16xENS4_13SM90_TMA_LOADENS12_INS13_ILi1ELi4ELi3EEES16_NST_INS5_IJS17_S1Q_EEENS5_IJS1Q_SC_EEEEEEENS4_39AutoVectorizingCopyWithAssumedAlignmentILi128EEENS4_14SM90_TMA_STOREES2A_S2C_S2C_EEEvvEEEEvNT_6ParamsE,(.L_x_197 - _ZN7cutlass13device_kernelINS_4gemm6kernel13GemmUniversalIN4cute5tupleIJiiiiEEENS1_10collective13CollectiveMmaINS1_35MainloopSm100TmaUmmaWarpSpecializedILi4ELi2ELi4ENS5_IJNS4_1CILi4EEENSA_ILi1EEESC_EEEEENS5_IJNSA_ILi128EEESF_NSA_ILi64EEEEEENS_6half_tENS5_IJSC_llEEESI_NS5_IJlSC_lEEENS4_8TiledMMAINS4_8MMA_AtomIJNS4_26SM100_MMA_F16BF16_2x1SM_SSISI_SI_fLi128ELi128ELNS4_4UMMA5MajorE1ELSP_0ELNSO_7ScaleInE0ELSQ_0EEEEEENS4_6LayoutINS5_IJSC_SC_SC_EEENS5_IJNSA_ILi0EEESV_SV_EEEEENS5_IJNS4_10UnderscoreESY_SY_EEEEENS4_18SM100_TMA_2SM_LOADENS4_14ComposedLayoutINS4_7SwizzleILi3ELi4ELi3EEENS4_18smem_ptr_flag_bitsILi16EEENST_INS5_IJSG_NSA_ILi8EEEEEENS5_IJSC_SG_EEEEEEEvNS4_8identityENS4_28SM100_TMA_2SM_LOAD_MULTICASTENS12_IS14_S16_NST_INS5_IJS17_SG_EEENS5_IJSG_SC_EEEEEEEvS1C_EENS_8epilogue10collective18CollectiveEpilogueINS1J_23Sm100TmaWarpSpecializedILi4ELi2ELi16ELb1ELb0EEEJNS5_IJSG_SF_SG_EEENS5_IJNST_ISG_SC_EENST_INS5_IJNSA_ILi16EEENSA_ILi2EEEEEES19_EEEEESI_SK_SI_SK_NS1J_6fusion15FusionCallbacksIS1N_NS1V_17LinearCombinationISI_fSI_fLNS_15FloatRoundStyleE2EEES1O_S1U_JEEENS4_5SM1004TMEM4LOAD26SM100_TMEM_LOAD_32dp32b16xENS4_13SM90_TMA_LOADENS12_INS13_ILi1ELi4ELi3EEES16_NST_INS5_IJS17_S1Q_EEENS5_IJS1Q_SC_EEEEEEENS4_39AutoVectorizingCopyWithAssumedAlignmentILi128EEENS4_14SM90_TMA_STOREES2A_S2C_S2C_EEEvvEEEEvNT_6ParamsE)
        .other          _ZN7cutlass13device_kernelINS_4gemm6kernel13GemmUniversalIN4cute5tupleIJiiiiEEENS1_10collective13CollectiveMmaINS1_35MainloopSm100TmaUmmaWarpSpecializedILi4ELi2ELi4ENS5_IJNS4_1CILi4EEENSA_ILi1EEESC_EEEEENS5_IJNSA_ILi128EEESF_NSA_ILi64EEEEEENS_6half_tENS5_IJSC_llEEESI_NS5_IJlSC_lEEENS4_8TiledMMAINS4_8MMA_AtomIJNS4_26SM100_MMA_F16BF16_2x1SM_SSISI_SI_fLi128ELi128ELNS4_4UMMA5MajorE1ELSP_0ELNSO_7ScaleInE0ELSQ_0EEEEEENS4_6LayoutINS5_IJSC_SC_SC_EEENS5_IJNSA_ILi0EEESV_SV_EEEEENS5_IJNS4_10UnderscoreESY_SY_EEEEENS4_18SM100_TMA_2SM_LOADENS4_14ComposedLayoutINS4_7SwizzleILi3ELi4ELi3EEENS4_18smem_ptr_flag_bitsILi16EEENST_INS5_IJSG_NSA_ILi8EEEEEENS5_IJSC_SG_EEEEEEEvNS4_8identityENS4_28SM100_TMA_2SM_LOAD_MULTICASTENS12_IS14_S16_NST_INS5_IJS17_SG_EEENS5_IJSG_SC_EEEEEEEvS1C_EENS_8epilogue10collective18CollectiveEpilogueINS1J_23Sm100TmaWarpSpecializedILi4ELi2ELi16ELb1ELb0EEEJNS5_IJSG_SF_SG_EEENS5_IJNST_ISG_SC_EENST_INS5_IJNSA_ILi16EEENSA_ILi2EEEEEES19_EEEEESI_SK_SI_SK_NS1J_6fusion15FusionCallbacksIS1N_NS1V_17LinearCombinationISI_fSI_fLNS_15FloatRoundStyleE2EEES1O_S1U_JEEENS4_5SM1004TMEM4LOAD26SM100_TMEM_LOAD_32dp32b16xENS4_13SM90_TMA_LOADENS12_INS13_ILi1ELi4ELi3EEES16_NST_INS5_IJS17_S1Q_EEENS5_IJS1Q_SC_EEEEEEENS4_39AutoVectorizingCopyWithAssumedAlignmentILi128EEENS4_14SM90_TMA_STOREES2A_S2C_S2C_EEEvvEEEEvNT_6ParamsE,@"STO_CUDA_ENTRY STV_DEFAULT"
_ZN7cutlass13device_kernelINS_4gemm6kernel13GemmUniversalIN4cute5tupleIJiiiiEEENS1_10collective13CollectiveMmaINS1_35MainloopSm100TmaUmmaWarpSpecializedILi4ELi2ELi4ENS5_IJNS4_1CILi4EEENSA_ILi1EEESC_EEEEENS5_IJNSA_ILi128EEESF_NSA_ILi64EEEEEENS_6half_tENS5_IJSC_llEEESI_NS5_IJlSC_lEEENS4_8TiledMMAINS4_8MMA_AtomIJNS4_26SM100_MMA_F16BF16_2x1SM_SSISI_SI_fLi128ELi128ELNS4_4UMMA5MajorE1ELSP_0ELNSO_7ScaleInE0ELSQ_0EEEEEENS4_6LayoutINS5_IJSC_SC_SC_EEENS5_IJNSA_ILi0EEESV_SV_EEEEENS5_IJNS4_10UnderscoreESY_SY_EEEEENS4_18SM100_TMA_2SM_LOADENS4_14ComposedLayoutINS4_7SwizzleILi3ELi4ELi3EEENS4_18smem_ptr_flag_bitsILi16EEENST_INS5_IJSG_NSA_ILi8EEEEEENS5_IJSC_SG_EEEEEEEvNS4_8identityENS4_28SM100_TMA_2SM_LOAD_MULTICASTENS12_IS14_S16_NST_INS5_IJS17_SG_EEENS5_IJSG_SC_EEEEEEEvS1C_EENS_8epilogue10collective18CollectiveEpilogueINS1J_23Sm100TmaWarpSpecializedILi4ELi2ELi16ELb1ELb0EEEJNS5_IJSG_SF_SG_EEENS5_IJNST_ISG_SC_EENST_INS5_IJNSA_ILi16EEENSA_ILi2EEEEEES19_EEEEESI_SK_SI_SK_NS1J_6fusion15FusionCallbacksIS1N_NS1V_17LinearCombinationISI_fSI_fLNS_15FloatRoundStyleE2EEES1O_S1U_JEEENS4_5SM1004TMEM4LOAD26SM100_TMEM_LOAD_32dp32b16xENS4_13SM90_TMA_LOADENS12_INS13_ILi1ELi4ELi3EEES16_NST_INS5_IJS17_S1Q_EEENS5_IJS1Q_SC_EEEEEEENS4_39AutoVectorizingCopyWithAssumedAlignmentILi128EEENS4_14SM90_TMA_STOREES2A_S2C_S2C_EEEvvEEEEvNT_6ParamsE:
[----:B------:R-:W1:Y:S01]  /*0000*/  LDC R1, c[0x0][0x37c] ;  /* 0x0000df00ff017b82 */ /* 0x000e620000000800 */
[----:B------:R-:W2:Y:S01]  /*0010*/  S2R R60, SR_TID.X ;  /* 0x00000000003c7919 */ /* 0x000ea20000002100 */
[----:B------:R-:W3:Y:S06]  /*0020*/  LDCU.64 UR8, c[0x0][0x890] ;  /* 0x00011200ff0877ac */ /* 0x000eec0008000a00 */
[----:B------:R-:W4:Y:S01]  /*0030*/  S2UR UR47, SR_CgaCtaId ;  /* 0x00000000002f79c3 */ /* 0x000f220000008800 */
[----:B------:R-:W-:Y:S02]  /*0040*/  PRMT R46, RZ, 0x7610, R46 ;  /* 0x00007610ff2e7816 */ /* 0x000fe4000000002e */
[----:B------:R-:W-:Y:S01]  /*0050*/  ELECT P1, URZ, PT ;  /* 0x0000000000ff782f */ /* 0x000fe20003820000 */
[----:B---3--:R-:W-:-:S04]  /*0060*/  UISETP.NE.U32.AND UP0, UPT, UR8, URZ, UPT ;  /* 0x000000ff0800728c */ /* 0x008fc8000bf05070 */
[----:B------:R-:W-:Y:S02]  /*0070*/  UISETP.NE.AND.EX UP0, UPT, UR9, URZ, UPT, UP0 ;  /* 0x000000ff0900728c */ /* 0x000fe4000bf05300 */
[----:B----4-:R-:W-:Y:S02]  /*0080*/  ULOP3.LUT UR48, UR47, 0x1, URZ, 0xc0, !UPT ;  /* 0x000000012f307892 */ /* 0x010fe4000f8ec0ff */
[----:B------:R-:W-:Y:S01]  /*0090*/  ULOP3.LUT UR49, UR47, 0x1, URZ, 0x3c, !UPT ;  /* 0x000000012f317892 */ /* 0x000fe2000f8e3cff */
[----:B--2---:R-:W-:-:S05]  /*00a0*/  SHF.R.U32.HI R47, RZ, 0x5, R60 ;  /* 0x00000005ff2f7819 */ /* 0x004fca000001163c */
[----:B------:R-:W2:Y:S02]  /*00b0*/  SHFL.IDX PT, R0, R47, RZ, 0x1f ;  /* 0x00001fff2f007589 */ /* 0x000ea400000e0000 */
[----:B--2---:R-:W-:Y:S01]  /*00c0*/  R2UR UR18, R0 ;  /* 0x00000000001272ca */ /* 0x004fe200000e0000 */
[----:B-1----:R-:W-:-:S14]  /*00d0*/  BRA.U UP0, `(.L_x_0) ;  /* 0x0000000100307547 */ /* 0x002fdc000b800000 */
[----:B------:R-:W1:Y:S02]  /*00e0*/  LDCU.64 UR4, c[0x0][0x888] ;  /* 0x00011100ff0477ac */ /* 0x000e640008000a00 */
[----:B-1----:R-:W-:-:S04]  /*00f0*/  UISETP.NE.U32.AND UP0, UPT, UR4, URZ, UPT ;  /* 0x000000ff0400728c */ /* 0x002fc8000bf05070 */
[----:B------:R-:W-:-:S09]  /*0100*/  UISETP.NE.AND.EX UP0, UPT, UR5, URZ, UPT, UP0 ;  /* 0x000000ff0500728c */ /* 0x000fd2000bf05300 */
[----:B------:R-:W-:Y:S05]  /*0110*/  BRA.U !UP0, `(.L_x_1) ;  /* 0x0000000108147547 */ /* 0x000fea000b800000 */
[----:B------:R-:W1:Y:S01]  /*0120*/  LDC.64 R2, c[0x0][0x888] ;  /* 0x00022200ff027b82 */ /* 0x000e620000000a00 */
[----:B------:R-:W1:Y:S02]  /*0130*/  LDCU.64 UR4, c[0x0][0x358] ;  /* 0x00006b00ff0477ac */ /* 0x000e640008000a00 */
[----:B-1----:R1:W5:Y:S01]  /*0140*/  LDG.E R27, desc[UR4][R2.64] ;  /* 0x00000004021b7981 */ /* 0x002362000c1e1900 */
[----:B------:R-:W-:Y:S01]  /*0150*/  HFMA2 R46, -RZ, RZ, 0, 5.9604644775390625e-08 ;  /* 0x00000001ff2e7431 */ /* 0x000fe200000001ff */
[----:B------:R-:W-:Y:S05]  /*0160*/  BRA `(.L_x_0) ;  /* 0x00000000000c7947 */ /* 0x000fea0003800000 */
.L_x_1:
[----:B------:R-:W1:Y:S01]  /*0170*/  LDCU UR4, c[0x0][0x880] ;  /* 0x00011000ff0477ac */ /* 0x000e620008000800 */
[----:B------:R-:W-:Y:S01]  /*0180*/  HFMA2 R46, -RZ, RZ, 0, 5.9604644775390625e-08 ;  /* 0x00000001ff2e7431 */ /* 0x000fe200000001ff */
[----:B-1----:R-:W-:-:S07]  /*0190*/  MOV R27, UR4 ;  /* 0x00000004001b7c02 */ /* 0x002fce0008000f00 */
.L_x_0:
[----:B------:R-:W2:Y:S02]  /*01a0*/  LDCU.64 UR4, c[0x0][0x8b0] ;  /* 0x00011600ff0477ac */ /* 0x000ea40008000a00 */
[----:B--2---:R-:W-:-:S04]  /*01b0*/  UISETP.NE.U32.AND UP0, UPT, UR4, URZ, UPT ;  /* 0x000000ff0400728c */ /* 0x004fc8000bf05070 */
[----:B------:R-:W-:-:S09]  /*01c0*/  UISETP.NE.AND.EX UP0, UPT, UR5, URZ, UPT, UP0 ;  /* 0x000000ff0500728c */ /* 0x000fd2000bf05300 */
[----:B------:R-:W-:Y:S05]  /*01d0*/  BRA.U UP0, `(.L_x_2) ;  /* 0x0000000100287547 */ /* 0x000fea000b800000 */
[----:B------:R-:W2:Y:S02]  /*01e0*/  LDCU.64 UR4, c[0x0][0x8a8] ;  /* 0x00011500ff0477ac */ /* 0x000ea40008000a00 */
[----:B--2---:R-:W-:-:S04]  /*01f0*/  UISETP.NE.U32.AND UP0, UPT, UR4, URZ, UPT ;  /* 0x000000ff0400728c */ /* 0x004fc8000bf05070 */
[----:B------:R-:W-:-:S09]  /*0200*/  UISETP.NE.AND.EX UP0, UPT, UR5, URZ, UPT, UP0 ;  /* 0x000000ff0500728c */ /* 0x000fd2000bf05300 */
[----:B------:R-:W-:Y:S05]  /*0210*/  BRA.U !UP0, `(.L_x_3) ;  /* 0x0000000108107547 */ /* 0x000fea000b800000 */
[----:B------:R-:W2:Y:S01]  /*0220*/  LDC.64 R24, c[0x0][0x8a8] ;  /* 0x00022a00ff187b82 */ /* 0x000ea20000000a00 */
[----:B------:R-:W2:Y:S02]  /*0230*/  LDCU.64 UR4, c[0x0][0x358] ;  /* 0x00006b00ff0477ac */ /* 0x000ea40008000a00 */
[----:B--2---:R2:W5:Y:S01]  /*0240*/  LDG.E R24, desc[UR4][R24.64] ;  /* 0x0000000418187981 */ /* 0x004562000c1e1900 */
[----:B------:R-:W-:Y:S05]  /*0250*/  BRA `(.L_x_2) ;  /* 0x0000000000087947 */ /* 0x000fea0003800000 */
.L_x_3:
[----:B------:R-:W2:Y:S02]  /*0260*/  LDCU UR4, c[0x0][0x8a0] ;  /* 0x00011400ff0477ac */ /* 0x000ea40008000800 */
[----:B--2---:R-:W-:Y:S02]  /*0270*/  MOV R24, UR4 ;  /* 0x0000000400187c02 */ /* 0x004fe40008000f00 */
.L_x_2:
[----:B------:R-:W-:Y:S01]  /*0280*/  IMAD.U32 R0, RZ, RZ, UR18 ;  /* 0x00000012ff007e24 */ /* 0x000fe2000f8e00ff */
[----:B------:R-:W-:Y:S04]  /*0290*/  BSSY.RECONVERGENT B0, `(.L_x_4) ;  /* 0x000000c000007945 */ /* 0x000fe80003800200 */
[C---:B------:R-:W-:Y:S02]  /*02a0*/  ISETP.NE.OR P2, PT, R0.reuse, 0x1, !P1 ;  /* 0x000000010000780c */ /* 0x040fe40004f45670 */
[----:B------:R-:W-:-:S11]  /*02b0*/  ISETP.NE.OR P0, PT, R0, 0x3, !P1 ;  /* 0x000000030000780c */ /* 0x000fd60004f05670 */
[----:B------:R-:W-:Y:S05]  /*02c0*/  @P2 BRA `(.L_x_5) ;  /* 0x0000000000202947 */ /* 0x000fea0003800000 */
[----:B------:R-:W3:Y:S02]  /*02d0*/  LDCU.64 UR4, c[0x0][0x348] ;  /* 0x00006900ff0477ac */ /* 0x000ee40008000a00 */
[----:B---3--:R-:W-:Y:S02]  /*02e0*/  UIADD3 UR6, UP1, UPT, UR4, 0x80, URZ ;  /* 0x0000008004067890 */ /* 0x008fe4000ff3e0ff */
[----:B------:R-:W-:Y:S02]  /*02f0*/  UIADD3 UR4, UP0, UPT, UR4, 0x180, URZ ;  /* 0x0000018004047890 */ /* 0x000fe4000ff1e0ff */
[----:B------:R-:W-:Y:S02]  /*0300*/  UIADD3.X UR7, UPT, UPT, URZ, UR5, URZ, UP1, !UPT ;  /* 0x00000005ff077290 */ /* 0x000fe40008ffe4ff */
[----:B------:R-:W-:-:S07]  /*0310*/  UIADD3.X UR5, UPT, UPT, URZ, UR5, URZ, UP0, !UPT ;  /* 0x00000005ff057290 */ /* 0x000fce00087fe4ff */
[----:B------:R3:W-:Y:S02]  /*0320*/  UTMACCTL.PF [UR6] ;  /* 0x00000000060079b9 */ /* 0x0007e40008040000 */
[----:B------:R3:W-:Y:S02]  /*0330*/  UTMACCTL.PF [UR4] ;  /* 0x00000000040079b9 */ /* 0x0007e40008040000 */
[----:B---3--:R-:W-:Y:S01]  /*0340*/  NOP ;  /* 0x0000000000007918 */ /* 0x008fe20000000000 */
.L_x_5:
[----:B------:R-:W-:Y:S05]  /*0350*/  BSYNC.RECONVERGENT B0 ;  /* 0x0000000000007941 */ /* 0x000fea0003800200 */
.L_x_4:
[----:B------:R-:W-:Y:S04]  /*0360*/  BSSY.RECONVERGENT B0, `(.L_x_6) ;  /* 0x000000a000007945 */ /* 0x000fe80003800200 */
        /* <DEDUP_REMOVED lines=9> */
.L_x_7:
[----:B------:R-:W-:Y:S05]  /*0400*/  BSYNC.RECONVERGENT B0 ;  /* 0x0000000000007941 */ /* 0x000fea0003800200 */
.L_x_6:
[----:B------:R-:W3:Y:S01]  /*0410*/  LDCU.64 UR4, c[0x0][0x888] ;  /* 0x00011100ff0477ac */ /* 0x000ee20008000a00 */
[----:B------:R-:W-:Y:S02]  /*0420*/  UISETP.EQ.U32.AND UP2, UPT, UR8, URZ, UPT ;  /* 0x000000ff0800728c */ /* 0x000fe4000bf42070 */
[----:B------:R-:W-:Y:S02]  /*0430*/  UPLOP3.LUT UP4, UPT, UPT, UPT, UPT, 0x80, 0x8 ;  /* 0x000000000008789c */ /* 0x000fe40003f8f070 */
[----:B---3--:R-:W-:-:S04]  /*0440*/  UISETP.NE.U32.AND UP0, UPT, UR4, URZ, UPT ;  /* 0x000000ff0400728c */ /* 0x008fc8000bf05070 */
[----:B------:R-:W-:-:S04]  /*0450*/  UISETP.NE.AND.EX UP1, UPT, UR5, URZ, UPT, UP0 ;  /* 0x000000ff0500728c */ /* 0x000fc8000bf25300 */
[----:B------:R-:W-:-:S04]  /*0460*/  UISETP.EQ.OR.EX UP3, UPT, UR9, URZ, !UP1, UP2 ;  /* 0x000000ff0900728c */ /* 0x000fc8000cf62720 */
[----:B------:R-:W-:-:S06]  /*0470*/  UP2UR UR4, UPR, URZ, 0x8 ;  /* 0x00000008ff047883 */ /* 0x000fcc0008000000 */
[----:B------:R-:W-:Y:S01]  /*0480*/  MOV R51, UR4 ;  /* 0x0000000400337c02 */ /* 0x000fe20008000f00 */
[----:B------:R-:W-:Y:S06]  /*0490*/  BRA.U !UP3, `(.L_x_8) ;  /* 0x000000010b207547 */ /* 0x000fec000b800000 */
[----:B------:R-:W-:Y:S01]  /*04a0*/  UISETP.NE.U32.AND UP2, UPT, UR8, URZ, UPT ;  /* 0x000000ff0800728c */ /* 0x000fe2000bf45070 */
[----:B-----5:R-:W-:Y:S01]  /*04b0*/  FSETP.NEU.AND P0, PT, R27, RZ, PT ;  /* 0x000000ff1b00720b */ /* 0x020fe20003f0d000 */
[----:B------:R-:W-:Y:S02]  /*04c0*/  USEL UR4, URZ, 0xffffffff, UP1 ;  /* 0xffffffffff047887 */ /* 0x000fe40008800000 */
[----:B------:R-:W-:-:S10]  /*04d0*/  UISETP.NE.AND.EX UP2, UPT, UR9, URZ, UPT, UP2 ;  /* 0x000000ff0900728c */ /* 0x000fd4000bf45320 */
[----:B------:R-:W-:Y:S01]  /*04e0*/  VOTEU.ANY UP0, P0 ;  /* 0x0000000000ff7886 */ /* 0x000fe20000000100 */
[----:B------:R-:W-:-:S04]  /*04f0*/  @!UP2 USEL UR4, URZ, 0xffffffff, UP0 ;  /* 0xffffffffff04a887 */ /* 0x000fc80008000000 */
[----:B------:R-:W-:-:S04]  /*0500*/  ULOP3.LUT UR4, UR4, 0x1, URZ, 0xc0, !UPT ;  /* 0x0000000104047892 */ /* 0x000fc8000f8ec0ff */
[----:B------:R-:W-:-:S11]  /*0510*/  UISETP.NE.U32.AND UP4, UPT, UR4, 0x1, UPT ;  /* 0x000000010400788c */ /* 0x000fd6000bf85070 */
.L_x_8:
[----:B------:R-:W3:Y:S01]  /*0520*/  SHFL.IDX PT, R0, R47, RZ, 0x1f ;  /* 0x00001fff2f007589 */ /* 0x000ee200000e0000 */
[----:B------:R-:W-:-:S04]  /*0530*/  UISETP.NE.AND UP0, UPT, UR18, 0x2, UPT ;  /* 0x000000021200788c */ /* 0x000fc8000bf05270 */
[----:B------:R-:W-:Y:S02]  /*0540*/  UISETP.EQ.AND UP2, UPT, UR48, URZ, !UP0 ;  /* 0x000000ff3000728c */ /* 0x000fe4000c742270 */
[----:B------:R-:W-:-:S04]  /*0550*/  USEL UR55, URZ, 0x1, UP0 ;  /* 0x00000001ff377887 */ /* 0x000fc80008000000 */
[----:B------:R-:W-:Y:S02]  /*0560*/  PLOP3.LUT P3, PT, P1, PT, UP2, 0x80, 0x8 ;  /* 0x000000000008781c */ /* 0x000fe40000f6f028 */
[----:B---3--:R-:W-:-:S13]  /*0570*/  ISETP.NE.AND P0, PT, R0, RZ, PT ;  /* 0x000000ff0000720c */ /* 0x008fda0003f05270 */
[----:B------:R-:W-:Y:S05]  /*0580*/  @P0 BRA `(.L_x_9) ;  /* 0x0000000000540947 */ /* 0x000fea0003800000 */
[----:B------:R-:W-:Y:S01]  /*0590*/  UMOV UR4, 0x400 ;  /* 0x0000040000047882 */ /* 0x000fe20000000000 */
[----:B------:R-:W-:Y:S01]  /*05a0*/  UMOV UR8, 0x1 ;  /* 0x0000000100087882 */ /* 0x000fe20000000000 */
[----:B------:R-:W-:Y:S01]  /*05b0*/  UMOV UR6, 0x2 ;  /* 0x0000000200067882 */ /* 0x000fe20000000000 */
[----:B------:R-:W-:Y:S02]  /*05c0*/  ULEA UR4, UR47, UR4, 0x18 ;  /* 0x000000042f047291 */ /* 0x000fe4000f8ec0ff */
[----:B------:R-:W-:-:S04]  /*05d0*/  UIADD3 UR8, UPT, UPT, -UR8, 0x100000, URZ ;  /* 0x0010000008087890 */ /* 0x000fc8000fffe1ff */
[----:B------:R-:W-:Y:S02]  /*05e0*/  USHF.L.U32 UR9, UR8, 0xb, URZ ;  /* 0x0000000b08097899 */ /* 0x000fe400080006ff */
[----:B------:R-:W-:Y:S02]  /*05f0*/  USHF.L.U32 UR8, UR8, 0x1, URZ ;  /* 0x0000000108087899 */ /* 0x000fe400080006ff */
[----:B------:R-:W-:-:S04]  /*0600*/  UIADD3 UR6, UPT, UPT, -UR6, 0x100000, URZ ;  /* 0x0010000006067890 */ /* 0x000fc8000fffe1ff */
[----:B------:R-:W-:Y:S02]  /*0610*/  USHF.L.U32 UR7, UR6, 0xb, URZ ;  /* 0x0000000b06077899 */ /* 0x000fe400080006ff */
[----:B------:R-:W-:Y:S01]  /*0620*/  USHF.L.U32 UR6, UR6, 0x1, URZ ;  /* 0x0000000106067899 */ /* 0x000fe200080006ff */
[----:B------:R-:W-:Y:S01]  /*0630*/  ELECT P0, URZ, PT ;  /* 0x0000000000ff782f */ /* 0x000fe20003800000 */
[----:B------:R-:W3:Y:S02]  /*0640*/  FENCE.VIEW.ASYNC.S ;  /* 0x00000000000073c6 */ /* 0x000ee40000000000 */
[----:B---3--:R3:W4:Y:S08]  /*0650*/  SYNCS.EXCH.64 URZ, [UR4], UR8 ;  /* 0x0000000804ff75b2 */ /* 0x0087300008000100 */
[----:B------:R3:W1:Y:S01]  /*0660*/  SYNCS.EXCH.64 URZ, [UR4+0x20], UR6 ;  /* 0x0000200604ff75b2 */ /* 0x0006620008000100 */
[----:B------:R3:W1:Y:S01]  /*0670*/  SYNCS.EXCH.64 URZ, [UR4+0x8], UR8 ;  /* 0x0000080804ff75b2 */ /* 0x0006620008000100 */
[----:B------:R3:W1:Y:S01]  /*0680*/  SYNCS.EXCH.64 URZ, [UR4+0x28], UR6 ;  /* 0x0000280604ff75b2 */ /* 0x0006620008000100 */
[----:B------:R3:W1:Y:S01]  /*0690*/  SYNCS.EXCH.64 URZ, [UR4+0x10], UR8 ;  /* 0x0000100804ff75b2 */ /* 0x0006620008000100 */
[----:B------:R3:W1:Y:S01]  /*06a0*/  SYNCS.EXCH.64 URZ, [UR4+0x30], UR6 ;  /* 0x0000300604ff75b2 */ /* 0x0006620008000100 */
[----:B------:R3:W1:Y:S01]  /*06b0*/  SYNCS.EXCH.64 URZ, [UR4+0x18], UR8 ;  /* 0x0000180804ff75b2 */ /* 0x0006620008000100 */
[----:B------:R3:W1:Y:S01]  /*06c0*/  SYNCS.EXCH.64 URZ, [UR4+0x38], UR6 ;  /* 0x0000380604ff75b2 */ /* 0x0006620008000100 */
[----:B------:R-:W-:Y:S01]  /*06d0*/  NOP ;  /* 0x0000000000007918 */ /* 0x000fe20000000000 */
.L_x_9:
[----:B------:R-:W2:Y:S01]  /*06e0*/  SHFL.IDX PT, R0, R47, RZ, 0x1f ;  /* 0x00001fff2f007589 */ /* 0x000ea200000e0000 */
[----:B------:R-:W-:Y:S01]  /*06f0*/  NOP ;  /* 0x0000000000007918 */ /* 0x000fe20000000000 */
[----:B--2---:R-:W-:-:S13]  /*0700*/  ISETP.NE.AND P0, PT, R0, 0x1, PT ;  /* 0x000000010000780c */ /* 0x004fda0003f05270 */
[----:B------:R-:W-:Y:S05]  /*0710*/  @P0 BRA `(.L_x_10) ;  /* 0x0000000000540947 */ /* 0x000fea0003800000 */
[----:B---3--:R-:W-:Y:S01]  /*0720*/  UMOV UR4, 0x400 ;  /* 0x0000040000047882 */ /* 0x008fe20000000000 */
        /* <DEDUP_REMOVED lines=10> */
[----:B------:R-:W2:Y:S02]  /*07d0*/  FENCE.VIEW.ASYNC.S ;  /* 0x00000000000073c6 */ /* 0x000ea40000000000 */
[----:B--2---:R2:W3:Y:S08]  /*07e0*/  SYNCS.EXCH.64 URZ, [UR4+0x40], UR8 ;  /* 0x0000400804ff75b2 */ /* 0x0044f00008000100 */
        /* <DEDUP_REMOVED lines=8> */
.L_x_10:
[----:B------:R-:W4:Y:S01]  /*0870*/  SHFL.IDX PT, R0, R47, RZ, 0x1f ;  /* 0x00001fff2f007589 */ /* 0x000f2200000e0000 */
[----:B------:R-:W-:Y:S01]  /*0880*/  NOP ;  /* 0x0000000000007918 */ /* 0x000fe20000000000 */
[----:B----4-:R-:W-:-:S13]  /*0890*/  ISETP.NE.AND P0, PT, R0, 0x3, PT ;  /* 0x000000030000780c */ /* 0x010fda0003f05270 */
[----:B------:R-:W-:Y:S05]  /*08a0*/  @P0 BRA `(.L_x_11) ;  /* 0x00000000002c0947 */ /* 0x000fea0003800000 */
[----:B--23--:R-:W-:Y:S01]  /*08b0*/  UMOV UR6, 0x400 ;  /* 0x0000040000067882 */ /* 0x00cfe20000000000 */
[----:B------:R-:W-:Y:S01]  /*08c0*/  UMOV UR4, 0x20 ;  /* 0x0000002000047882 */ /* 0x000fe20000000000 */
[----:B------:R-:W-:Y:S02]  /*08d0*/  ULEA UR6, UR47, UR6, 0x18 ;  /* 0x000000062f067291 */ /* 0x000fe4000f8ec0ff */
[----:B------:R-:W-:-:S04]  /*08e0*/  UIADD3 UR4, UPT, UPT, -UR4, 0x100000, URZ ;  /* 0x0010000004047890 */ /* 0x000fc8000fffe1ff */
[----:B------:R-:W-:Y:S02]  /*08f0*/  USHF.L.U32 UR5, UR4, 0xb, URZ ;  /* 0x0000000b04057899 */ /* 0x000fe400080006ff */
[----:B------:R-:W-:Y:S01]  /*0900*/  USHF.L.U32 UR4, UR4, 0x1, URZ ;  /* 0x0000000104047899 */ /* 0x000fe200080006ff */
[----:B------:R-:W-:Y:S01]  /*0910*/  ELECT P0, URZ, PT ;  /* 0x0000000000ff782f */ /* 0x000fe20003800000 */
[----:B------:R-:W2:Y:S10]  /*0920*/  FENCE.VIEW.ASYNC.S ;  /* 0x00000000000073c6 */ /* 0x000eb40000000000 */
[----:B--2---:R4:W2:Y:S01]  /*0930*/  SYNCS.EXCH.64 URZ, [UR6+0x80], UR4 ;  /* 0x0000800406ff75b2 */ /* 0x0048a20008000100 */
[----:B------:R4:W3:Y:S02]  /*0940*/  SYNCS.EXCH.64 URZ, [UR6+0x88], UR4 ;  /* 0x0000880406ff75b2 */ /* 0x0008e40008000100 */
[----:B----4-:R-:W-:Y:S01]  /*0950*/  NOP ;  /* 0x0000000000007918 */ /* 0x010fe20000000000 */
.L_x_11:
[----:B------:R-:W4:Y:S01]  /*0960*/  SHFL.IDX PT, R0, R47, RZ, 0x1f ;  /* 0x00001fff2f007589 */ /* 0x000f2200000e0000 */
[----:B------:R-:W-:Y:S01]  /*0970*/  NOP ;  /* 0x0000000000007918 */ /* 0x000fe20000000000 */
[----:B----4-:R-:W-:-:S13]  /*0980*/  ISETP.NE.AND P0, PT, R0, 0x4, PT ;  /* 0x000000040000780c */ /* 0x010fda0003f05270 */
[----:B------:R-:W-:Y:S05]  /*0990*/  @P0 BRA `(.L_x_12) ;  /* 0x0000000000480947 */ /* 0x000fea0003800000 */
[----:B--23--:R-:W-:Y:S01]  /*09a0*/  UMOV UR4, 0x3a0 ;  /* 0x000003a000047882 */ /* 0x00cfe20000000000 */
[----:B------:R-:W-:Y:S01]  /*09b0*/  UMOV UR6, 0x400 ;  /* 0x0000040000067882 */ /* 0x000fe20000000000 */
[----:B------:R-:W-:Y:S01]  /*09c0*/  USEL UR4, UR4, 0x320, UP4 ;  /* 0x0000032004047887 */ /* 0x000fe2000a000000 */
        /* <DEDUP_REMOVED lines=10> */
[----:B--2---:R4:W2:Y:S08]  /*0a70*/  SYNCS.EXCH.64 URZ, [UR6+0x90], UR8 ;  /* 0x0000900806ff75b2 */ /* 0x0048b00008000100 */
[----:B------:R4:W3:Y:S01]  /*0a80*/  SYNCS.EXCH.64 URZ, [UR6+0xa0], UR4 ;  /* 0x0000a00406ff75b2 */ /* 0x0008e20008000100 */
[----:B------:R4:W1:Y:S01]  /*0a90*/  SYNCS.EXCH.64 URZ, [UR6+0x98], UR8 ;  /* 0x0000980806ff75b2 */ /* 0x0008620008000100 */
[----:B------:R4:W1:Y:S02]  /*0aa0*/  SYNCS.EXCH.64 URZ, [UR6+0xa8], UR4 ;  /* 0x0000a80406ff75b2 */ /* 0x0008640008000100 */
[----:B----4-:R-:W-:Y:S01]  /*0ab0*/  NOP ;  /* 0x0000000000007918 */ /* 0x010fe20000000000 */
.L_x_12:
[----:B------:R-:W4:Y:S01]  /*0ac0*/  SHFL.IDX PT, R0, R47, RZ, 0x1f ;  /* 0x00001fff2f007589 */ /* 0x000f2200000e0000 */
[----:B------:R-:W-:Y:S01]  /*0ad0*/  NOP ;  /* 0x0000000000007918 */ /* 0x000fe20000000000 */
[----:B----4-:R-:W-:-:S13]  /*0ae0*/  ISETP.NE.AND P0, PT, R0, 0x5, PT ;  /* 0x000000050000780c */ /* 0x010fda0003f05270 */
[----:B------:R-:W-:Y:S05]  /*0af0*/  @P0 BRA `(.L_x_13) ;  /* 0x0000000000540947 */ /* 0x000fea0003800000 */
[----:B--23--:R-:W-:Y:S01]  /*0b00*/  UMOV UR4, 0x400 ;  /* 0x0000040000047882 */ /* 0x00cfe20000000000 */
        /* <DEDUP_REMOVED lines=14> */
[----:B------:R4:W1:Y:S01]  /*0bf0*/  SYNCS.EXCH.64 URZ, [UR4+0xd8], UR8 ;  /* 0x0000d80804ff75b2 */ /* 0x0008620008000100 */
[----:B------:R4:W1:Y:S01]  /*0c00*/  SYNCS.EXCH.64 URZ, [UR4+0xc0], UR6 ;  /* 0x0000c00604ff75b2 */ /* 0x0008620008000100 */
[----:B------:R4:W1:Y:S01]  /*0c10*/  SYNCS.EXCH.64 URZ, [UR4+0xe0], UR8 ;  /* 0x0000e00804ff75b2 */ /* 0x0008620008000100 */
[----:B------:R4:W1:Y:S01]  /*0c20*/  SYNCS.EXCH.64 URZ, [UR4+0xc8], UR6 ;  /* 0x0000c80604ff75b2 */ /* 0x0008620008000100 */
[----:B------:R4:W1:Y:S02]  /*0c30*/  SYNCS.EXCH.64 URZ, [UR4+0xe8], UR8 ;  /* 0x0000e80804ff75b2 */ /* 0x0008640008000100 */
[----:B----4-:R-:W-:Y:S01]  /*0c40*/  NOP ;  /* 0x0000000000007918 */ /* 0x010fe20000000000 */
.L_x_13:
[----:B------:R-:W4:Y:S01]  /*0c50*/  SHFL.IDX PT, R0, R47, RZ, 0x1f ;  /* 0x00001fff2f007589 */ /* 0x000f2200000e0000 */
[----:B------:R-:W-:Y:S01]  /*0c60*/  ISETP.NE.OR P1, PT, RZ, UR18, !P1 ;  /* 0x00000012ff007c0c */ /* 0x000fe2000cf25670 */
        /* <DEDUP_REMOVED lines=12> */
[----:B------:R4:W3:Y:S01]  /*0d30*/  SYNCS.EXCH.64 URZ, [UR4+0x100], UR6 ;  /* 0x0001000604ff75b2 */ /* 0x0008e20008000100 */
[----:B------:R4:W1:Y:S01]  /*0d40*/  SYNCS.EXCH.64 URZ, [UR4+0xf8], UR6 ;  /* 0x0000f80604ff75b2 */ /* 0x0008620008000100 */
[----:B------:R4:W1:Y:S02]  /*0d50*/  SYNCS.EXCH.64 URZ, [UR4+0x108], UR6 ;  /* 0x0001080604ff75b2 */ /* 0x0008640008000100 */
[----:B----4-:R-:W-:Y:S01]  /*0d60*/  NOP ;  /* 0x0000000000007918 */ /* 0x010fe20000000000 */
.L_x_14:
[----:B------:R-:W-:Y:S01]  /*0d70*/  VOTEU.ALL UP0, P1 ;  /* 0x0000000000ff7886 */ /* 0x000fe20000800000 */
[----:B--23--:R-:W-:Y:S01]  /*0d80*/  UMOV UR4, 0x20 ;  /* 0x0000002000047882 */ /* 0x00cfe20000000000 */
[----:B------:R-:W2:Y:S01]  /*0d90*/  LDCU UR7, c[0x0][0x36c] ;  /* 0x00006d80ff0777ac */ /* 0x000ea20008000800 */
[----:B------:R-:W-:Y:S01]  /*0da0*/  NOP ;  /* 0x0000000000007918 */ /* 0x000fe20000000000 */
[----:B------:R-:W-:Y:S01]  /*0db0*/  LOP3.LUT R0, R60, 0x1f, RZ, 0xc0, !PT ;  /* 0x0000001f3c007812 */ /* 0x000fe200078ec0ff */
[----:B------:R-:W-:Y:S01]  /*0dc0*/  @!UP0 UMOV UR6, 0x400 ;  /* 0x0000040000068882 */ /* 0x000fe20000000000 */
[----:B------:R-:W-:-:S04]  /*0dd0*/  @!UP0 UIADD3 UR4, UPT, UPT, -UR4, 0x100000, URZ ;  /* 0x0010000004048890 */ /* 0x000fc8000fffe1ff */
[----:B------:R-:W-:Y:S02]  /*0de0*/  @!UP0 USHF.L.U32 UR5, UR4, 0xb, URZ ;  /* 0x0000000b04058899 */ /* 0x000fe400080006ff */
[----:B------:R-:W-:Y:S02]  /*0df0*/  @!UP0 USHF.L.U32 UR4, UR4, 0x1, URZ ;  /* 0x0000000104048899 */ /* 0x000fe400080006ff */
[----:B------:R-:W-:Y:S01]  /*0e00*/  @!UP0 ULEA UR6, UR47, UR6, 0x18 ;  /* 0x000000062f068291 */ /* 0x000fe2000f8ec0ff */
[----:B------:R-:W-:Y:S01]  /*0e10*/  VOTEU.ALL UP0, P1 ;  /* 0x0000000000ff7886 */ /* 0x000fe20000800000 */
[----:B------:R-:W-:Y:S02]  /*0e20*/  UISETP.NE.AND UP5, UPT, UR18, URZ, UPT ;  /* 0x000000ff1200728c */ /* 0x000fe4000bfa5270 */
[----:B--2---:R-:W-:Y:S01]  /*0e30*/  UISETP.EQ.U32.AND UP6, UPT, UR7, 0x1, UPT ;  /* 0x000000010700788c */ /* 0x004fe2000bfc2070 */
[----:B------:R-:W2:Y:S07]  /*0e40*/  FENCE.VIEW.ASYNC.S ;  /* 0x00000000000073c6 */ /* 0x000eae0000000000 */
[----:B--2---:R2:W3:Y:S01]  /*0e50*/  @!UP0 SYNCS.EXCH.64 URZ, [UR6+0x110], UR4 ;  /* 0x0001100406ff85b2 */ /* 0x0044e20008000100 */
[----:B------:R-:W-:Y:S05]  /*0e60*/  BRA.U !UP6, `(.L_x_15) ;  /* 0x000000010e087547 */ /* 0x000fea000b800000 */
[----:B-1-3--:R-:W-:Y:S01]  /*0e70*/  UCGABAR_ARV ;  /* 0x00000000000079c7 */ /* 0x00afe20008000000 */
[----:B------:R-:W-:Y:S05]  /*0e80*/  BRA `(.L_x_16) ;  /* 0x0000000000047947 */ /* 0x000fea0003800000 */
.L_x_15:
[----:B-1-3--:R-:W-:Y:S01]  /*0e90*/  NOP ;  /* 0x0000000000007918 */ /* 0x00afe20000000000 */
.L_x_16:
[----:B------:R-:W1:Y:S01]  /*0ea0*/  S2UR UR31, SR_CTAID.X ;  /* 0x00000000001f79c3 */ /* 0x000e620000002500 */
[----:B------:R-:W-:-:S05]  /*0eb0*/  CS2R.32 R50, SR_CgaSize ;  /* 0x0000000000327805 */ /* 0x000fca0000008a00 */
[----:B------:R-:W-:-:S05]  /*0ec0*/  IMAD R50, R50, -0xa0, RZ ;  /* 0xffffff6032327824 */ /* 0x000fca00078e02ff */
[----:B--2---:R-:W-:-:S14]  /*0ed0*/  R2UR UR5, R50 ;  /* 0x00000000320572ca */ /* 0x004fdc00000e0000 */
[----:B------:R-:W2:Y:S01]  /*0ee0*/  LDCU UR5, c[0x0][UR5+0x2b0] ;  /* 0x00005600050577ac */ /* 0x000ea20008000800 */
[----:B------:R-:W-:-:S05]  /*0ef0*/  CS2R.32 R50, SR_CgaSize ;  /* 0x0000000000327805 */ /* 0x000fca0000008a00 */
[----:B------:R-:W-:-:S05]  /*0f00*/  IMAD R50, R50, -0xa0, RZ ;  /* 0xffffff6032327824 */ /* 0x000fca00078e02ff */
[----:B------:R-:W-:-:S14]  /*0f10*/  R2UR UR4, R50 ;  /* 0x00000000320472ca */ /* 0x000fdc00000e0000 */
[----:B------:R-:W3:Y:S01]  /*0f20*/  LDCU UR4, c[0x0][UR4+0x2b4] ;  /* 0x00005680040477ac */ /* 0x000ee20008000800 */
[----:B------:R-:W4:Y:S01]  /*0f30*/  S2UR UR30, SR_CTAID.Y ;  /* 0x00000000001e79c3 */ /* 0x000f220000002600 */
[----:B------:R-:W-:-:S05]  /*0f40*/  CS2R.32 R50, SR_CgaSize ;  /* 0x0000000000327805 */ /* 0x000fca0000008a00 */
[----:B------:R-:W-:-:S05]  /*0f50*/  IMAD R50, R50, -0xa0, RZ ;  /* 0xffffff6032327824 */ /* 0x000fca00078e02ff */
[----:B------:R-:W-:-:S14]  /*0f60*/  R2UR UR7, R50 ;  /* 0x00000000320772ca */ /* 0x000fdc00000e0000 */
[----:B------:R-:W3:Y:S01]  /*0f70*/  LDCU UR7, c[0x0][UR7+0x2a4] ;  /* 0x00005480070777ac */ /* 0x000ee20008000800 */
[----:B------:R-:W-:-:S05]  /*0f80*/  CS2R.32 R50, SR_CgaSize ;  /* 0x0000000000327805 */ /* 0x000fca0000008a00 */
[----:B------:R-:W-:-:S05]  /*0f90*/  IMAD R50, R50, -0xa0, RZ ;  /* 0xffffff6032327824 */ /* 0x000fca00078e02ff */
[----:B------:R-:W-:-:S14]  /*0fa0*/  R2UR UR63, R50 ;  /* 0x00000000323f72ca */ /* 0x000fdc00000e0000 */
[----:B------:R-:W3:Y:S01]  /*0fb0*/  LDCU UR63, c[0x0][UR63+0x2a0] ;  /* 0x000054003f3f77ac */ /* 0x000ee20008000800 */
[----:B------:R-:W-:Y:S01]  /*0fc0*/  UISETP.GT.U32.AND UP0, UPT, UR48, 0xffff, UPT ;  /* 0x0000ffff3000788c */ /* 0x000fe2000bf04070 */
[----:B------:R-:W3:Y:S01]  /*0fd0*/  LDCU UR19, c[0x0][0xb24] ;  /* 0x00016480ff1377ac */ /* 0x000ee20008000800 */
[----:B------:R-:W3:Y:S01]  /*0fe0*/  LDCU UR45, c[0x0][0xb24] ;  /* 0x00016480ff2d77ac */ /* 0x000ee20008000800 */
[----:B-1----:R-:W-:Y:S01]  /*0ff0*/  I2FP.F32.U32 R3, UR31 ;  /* 0x0000001f00037c45 */ /* 0x002fe20008201000 */
[----:B------:R-:W1:Y:S04]  /*1000*/  LDCU UR23, c[0x0][0xb30] ;  /* 0x00016600ff1777ac */ /* 0x000e680008000800 */
[----:B--2---:R-:W-:Y:S01]  /*1010*/  FMUL R3, R3, UR5 ;  /* 0x0000000503037c20 */ /* 0x004fe20008400000 */
[----:B------:R-:W-:Y:S01]  /*1020*/  USHF.L.U32 UR24, UR47, 0xa, URZ ;  /* 0x0000000a2f187899 */ /* 0x000fe200080006ff */
[----:B----4-:R-:W-:Y:S01]  /*1030*/  I2FP.F32.U32 R2, UR30 ;  /* 0x0000001e00027c45 */ /* 0x010fe20008201000 */
[----:B------:R-:W-:-:S03]  /*1040*/  USHF.L.U32 UR46, UR31, 0x6, URZ ;  /* 0x000000061f2e7899 */ /* 0x000fc600080006ff */
[----:B------:R-:W2:Y:S01]  /*1050*/  F2I.U32.TRUNC.NTZ R3, R3 ;  /* 0x0000000300037305 */ /* 0x000ea2000020f000 */
[----:B------:R-:W-:Y:S01]  /*1060*/  USEL UR21, UR48, 0xffff, !UP0 ;  /* 0x0000ffff30157887 */ /* 0x000fe2000c000000 */
[----:B---3--:R-:W-:-:S06]  /*1070*/  FMUL R2, R2, UR4 ;  /* 0x0000000402027c20 */ /* 0x008fcc0008400000 */
[----:B------:R-:W3:Y:S01]  /*1080*/  F2I.U32.TRUNC.NTZ R2, R2 ;  /* 0x0000000200027305 */ /* 0x000ee2000020f000 */
[----:B--2---:R-:W-:Y:S02]  /*1090*/  R2UR UR4, R3 ;  /* 0x00000000030472ca */ /* 0x004fe400000e0000 */
[----:B------:R-:W-:Y:S02]  /*10a0*/  PRMT R3, RZ, 0x7610, R3 ;  /* 0x00007610ff037816 */ /* 0x000fe40000000003 */
[----:B---3--:R-:W-:Y:S02]  /*10b0*/  R2UR UR6, R2 ;  /* 0x00000000020672ca */ /* 0x008fe400000e0000 */
[----:B------:R-:W-:-:S07]  /*10c0*/  PRMT R2, RZ, 0x7610, R2 ;  /* 0x00007610ff027816 */ /* 0x000fce0000000002 */
[----:B------:R-:W-:-:S04]  /*10d0*/  UIADD3 UR5, UPT, UPT, -UR4, URZ, URZ ;  /* 0x000000ff04057290 */ /* 0x000fc8000fffe1ff */
[----:B------:R-:W-:Y:S02]  /*10e0*/  UIMAD UR63, UR63, UR5, UR31 ;  /* 0x000000053f3f72a4 */ /* 0x000fe4000f8e021f */
[----:B------:R-:W-:-:S04]  /*10f0*/  UIADD3 UR4, UPT, UPT, -UR6, URZ, URZ ;  /* 0x000000ff06047290 */ /* 0x000fc8000fffe1ff */
[----:B------:R-:W-:-:S06]  /*1100*/  UIMAD UR4, UR7, UR4, UR30 ;  /* 0x00000004070472a4 */ /* 0x000fcc000f8e021e */
[----:B------:R-:W-:Y:S01]  /*1110*/  IMAD.U32 R50, RZ, RZ, UR4 ;  /* 0x00000004ff327e24 */ /* 0x000fe2000f8e00ff */
[----:B-1----:R-:W-:Y:S06]  /*1120*/  BRA.U UP5, `(.L_x_17) ;  /* 0x0000000105407547 */ /* 0x002fec000b800000 */
[----:B------:R-:W-:Y:S01]  /*1130*/  R2UR UR4, R50 ;  /* 0x00000000320472ca */ /* 0x000fe200000e0000 */
[----:B------:R-:W-:-:S12]  /*1140*/  ULOP3.LUT UR7, UR63, 0xfffffffe, URZ, 0xc0, !UPT ;  /* 0xfffffffe3f077892 */ /* 0x000fd8000f8ec0ff */
[----:B------:R-:W-:Y:S02]  /*1150*/  UISETP.NE.AND UP0, UPT, UR4, URZ, UPT ;  /* 0x000000ff0400728c */ /* 0x000fe4000bf05270 */
[----:B------:R-:W-:Y:S02]  /*1160*/  ULOP3.LUT UR4, UR63, 0x2, URZ, 0x3c, !UPT ;  /* 0x000000023f047892 */ /* 0x000fe4000f8e3cff */
[----:B------:R-:W-:Y:S02]  /*1170*/  UISETP.GT.U32.AND UP2, UPT, UR63, 0x1, UP0 ;  /* 0x000000013f00788c */ /* 0x000fe40008744070 */
[----:B------:R-:W-:Y:S02]  /*1180*/  UISETP.GT.U32.AND UP0, UPT, UR4, 0x1, UP0 ;  /* 0x000000010400788c */ /* 0x000fe40008704070 */
[----:B------:R-:W-:Y:S02]  /*1190*/  USEL UR5, URZ, 0x2, UP2 ;  /* 0x00000002ff057887 */ /* 0x000fe40009000000 */
[----:B------:R-:W-:-:S02]  /*11a0*/  USEL UR6, URZ, 0x1, UP2 ;  /* 0x00000001ff067887 */ /* 0x000fc40009000000 */
[----:B------:R-:W-:Y:S02]  /*11b0*/  USEL UR4, URZ, 0x4, UP0 ;  /* 0x00000004ff047887 */ /* 0x000fe40008000000 */
[----:B------:R-:W-:Y:S02]  /*11c0*/  USEL UR8, URZ, 0x8, UP0 ;  /* 0x00000008ff087887 */ /* 0x000fe40008000000 */
[----:B------:R-:W-:-:S03]  /*11d0*/  UIADD3 UR4, UPT, UPT, UR4, UR5, UR6 ;  /* 0x0000000504047290 */ /* 0x000fc6000fffe006 */
[----:B------:R-:W-:Y:S01]  /*11e0*/  UMOV UR5, 0x3 ;  /* 0x0000000300057882 */ /* 0x000fe20000000000 */
[----:B------:R-:W-:Y:S02]  /*11f0*/  UIADD3 UR4, UPT, UPT, UR4, UR8, URZ ;  /* 0x0000000804047290 */ /* 0x000fe4000fffe0ff */
[----:B------:R-:W-:-:S04]  /*1200*/  USHF.L.U32 UR5, UR5, UR7, URZ ;  /* 0x0000000705057299 */ /* 0x000fc800080006ff */
[----:B------:R-:W-:Y:S02]  /*1210*/  MOV R3, UR4 ;  /* 0x0000000400037c02 */ /* 0x000fe40008000f00 */
[----:B------:R-:W-:-:S07]  /*1220*/  IMAD.U32 R2, RZ, RZ, UR5 ;  /* 0x00000005ff027e24 */ /* 0x000fce000f8e00ff */
.L_x_17:
[----:B------:R-:W1:Y:S01]  /*1230*/  S2UR UR36, SR_CTAID.Z ;  /* 0x00000000002479c3 */ /* 0x000e620000002700 */
[----:B------:R-:W-:Y:S01]  /*1240*/  UISETP.GE.AND UP0, UPT, UR19, 0x1, UPT ;  /* 0x000000011300788c */ /* 0x000fe2000bf06270 */
[----:B------:R-:W-:-:S08]  /*1250*/  UMOV UR25, 0x5 ;  /* 0x0000000500197882 */ /* 0x000fd00000000000 */
[----:B------:R-:W-:Y:S05]  /*1260*/  BRA.U !UP0, `(.L_x_18) ;  /* 0x0000000108d07547 */ /* 0x000fea000b800000 */
[----:B------:R-:W2:Y:S01]  /*1270*/  LDCU.128 UR12, c[0x0][0xb10] ;  /* 0x00016200ff0c77ac */ /* 0x000ea20008000c00 */
[----:B------:R-:W3:Y:S01]  /*1280*/  LDCU UR6, c[0x0][0x370] ;  /* 0x00006e00ff0677ac */ /* 0x000ee20008000800 */
[----:B------:R-:W4:Y:S01]  /*1290*/  LDCU UR7, c[0x0][0x374] ;  /* 0x00006e80ff0777ac */ /* 0x000f220008000800 */
[----:B------:R-:W1:Y:S01]  /*12a0*/  LDCU UR20, c[0x0][0xb0c] ;  /* 0x00016180ff1477ac */ /* 0x000e620008000800 */
[----:B------:R-:W1:Y:S01]  /*12b0*/  LDCU UR22, c[0x0][0xb20] ;  /* 0x00016400ff1677ac */ /* 0x000e620008000800 */
[----:B------:R-:W1:Y:S01]  /*12c0*/  LDCU.64 UR8, c[0x0][0xb28] ;  /* 0x00016500ff0877ac */ /* 0x000e620008000a00 */
[----:B--2---:R-:W-:Y:S02]  /*12d0*/  UISETP.NE.AND UP3, UPT, UR14, 0x1, UPT ;  /* 0x000000010e00788c */ /* 0x004fe4000bf65270 */
[----:B----4-:R-:W-:Y:S02]  /*12e0*/  UIMAD.WIDE.U32 UR10, UR7, UR15, URZ ;  /* 0x0000000f070a72a5 */ /* 0x010fe4000f8e00ff */
[----:B---3--:R-:W-:-:S02]  /*12f0*/  UIMAD.WIDE.U32 UR16, UR6, UR12, URZ ;  /* 0x0000000c061072a5 */ /* 0x008fc4000f8e00ff */
[----:B-1----:R-:W-:Y:S02]  /*1300*/  UISETP.NE.AND UP0, UPT, UR20, 0x1, UPT ;  /* 0x000000011400788c */ /* 0x002fe4000bf05270 */
[----:B------:R-:W-:Y:S01]  /*1310*/  UIMAD.WIDE.U32 UR4, UR31, UR12, URZ ;  /* 0x0000000c1f0472a5 */ /* 0x000fe2000f8e00ff */
[----:B------:R-:W-:Y:S02]  /*1320*/  UMOV UR10, UR11 ;  /* 0x0000000b000a7c82 */ /* 0x000fe40008000000 */
[----:B------:R-:W-:Y:S01]  /*1330*/  UMOV UR16, UR17 ;  /* 0x0000001100107c82 */ /* 0x000fe20008000000 */
[----:B------:R-:W-:Y:S02]  /*1340*/  @UP3 USHF.R.U32.HI UR7, URZ, UR22, UR10 ;  /* 0x00000016ff073299 */ /* 0x000fe4000801160a */
[----:B------:R-:W-:Y:S02]  /*1350*/  UISETP.NE.AND UP2, UPT, UR19, 0x1, UPT ;  /* 0x000000011300788c */ /* 0x000fe4000bf45270 */
[----:B------:R-:W-:-:S02]  /*1360*/  USHF.R.U32.HI UR5, URZ, UR13, UR5 ;  /* 0x0000000dff057299 */ /* 0x000fc40008011605 */
[----:B------:R-:W-:Y:S02]  /*1370*/  @UP0 USHF.R.U32.HI UR6, URZ, UR13, UR16 ;  /* 0x0000000dff060299 */ /* 0x000fe40008011610 */
[----:B------:R-:W-:Y:S02]  /*1380*/  UIMAD.WIDE.U32 UR12, UR30, UR15, URZ ;  /* 0x0000000f1e0c72a5 */ /* 0x000fe4000f8e00ff */
[----:B------:R-:W-:Y:S02]  /*1390*/  UIMAD.WIDE.U32 UR10, UR7, UR8, URZ ;  /* 0x00000008070a72a5 */ /* 0x000fe4000f8e00ff */
[----:B------:R-:W-:Y:S02]  /*13a0*/  UIMAD.WIDE.U32 UR16, UR6, UR8, URZ ;  /* 0x00000008061072a5 */ /* 0x000fe4000f8e00ff */
[----:B------:R-:W-:Y:S01]  /*13b0*/  USEL UR5, UR31, UR5, !UP0 ;  /* 0x000000051f057287 */ /* 0x000fe2000c000000 */
[----:B------:R-:W-:Y:S02]  /*13c0*/  UMOV UR4, UR13 ;  /* 0x0000000d00047c82 */ /* 0x000fe40008000000 */
[----:B------:R-:W-:Y:S01]  /*13d0*/  UMOV UR10, UR11 ;  /* 0x0000000b000a7c82 */ /* 0x000fe20008000000 */
[----:B------:R-:W-:-:S02]  /*13e0*/  USHF.R.U32.HI UR4, URZ, UR22, UR4 ;  /* 0x00000016ff047299 */ /* 0x000fc40008011604 */
[----:B------:R-:W-:Y:S01]  /*13f0*/  @UP2 USHF.R.U32.HI UR7, URZ, UR9, UR10 ;  /* 0x00000009ff072299 */ /* 0x000fe2000801160a */
[----:B------:R-:W-:Y:S01]  /*1400*/  UMOV UR16, UR17 ;  /* 0x0000001100107c82 */ /* 0x000fe20008000000 */
[----:B------:R-:W-:Y:S02]  /*1410*/  USEL UR4, UR30, UR4, !UP3 ;  /* 0x000000041e047287 */ /* 0x000fe4000d800000 */
[----:B------:R-:W-:Y:S02]  /*1420*/  @UP2 USHF.R.U32.HI UR6, URZ, UR9, UR16 ;  /* 0x00000009ff062299 */ /* 0x000fe40008011610 */
[----:B------:R-:W-:Y:S02]  /*1430*/  UIMAD UR7, UR7, UR19, URZ ;  /* 0x00000013070772a4 */ /* 0x000fe4000f8e02ff */
[----:B------:R-:W-:Y:S02]  /*1440*/  UIMAD UR12, UR6, UR19, URZ ;  /* 0x00000013060c72a4 */ /* 0x000fe4000f8e02ff */
[----:B------:R-:W-:-:S02]  /*1450*/  UISETP.GE.AND UP0, UPT, UR4, UR7, UPT ;  /* 0x000000070400728c */ /* 0x000fc4000bf06270 */
[----:B------:R-:W-:Y:S02]  /*1460*/  UIMAD.WIDE.U32 UR10, UR4, UR8, URZ ;  /* 0x00000008040a72a5 */ /* 0x000fe4000f8e00ff */
[----:B------:R-:W-:Y:S02]  /*1470*/  UISETP.GE.OR UP0, UPT, UR5, UR12, UP0 ;  /* 0x0000000c0500728c */ /* 0x000fe40008706670 */
[----:B------:R-:W-:Y:S02]  /*1480*/  UIMAD.WIDE.U32 UR12, UR5, UR8, URZ ;  /* 0x00000008050c72a5 */ /* 0x000fe4000f8e00ff */
[----:B------:R-:W-:Y:S01]  /*1490*/  UIADD3 UR10, UPT, UPT, -UR4, URZ, URZ ;  /* 0x000000ff040a7290 */ /* 0x000fe2000fffe1ff */
[----:B------:R-:W-:Y:S01]  /*14a0*/  UMOV UR8, UR11 ;  /* 0x0000000b00087c82 */ /* 0x000fe20008000000 */
[----:B------:R-:W-:Y:S02]  /*14b0*/  UIADD3 UR11, UPT, UPT, -UR5, URZ, URZ ;  /* 0x000000ff050b7290 */ /* 0x000fe4000fffe1ff */
[----:B------:R-:W-:-:S03]  /*14c0*/  USHF.R.U32.HI UR8, URZ, UR9, UR8 ;  /* 0x00000009ff087299 */ /* 0x000fc60008011608 */
[----:B------:R-:W-:Y:S01]  /*14d0*/  @!UP0 UMOV UR7, UR13 ;  /* 0x0000000d00078c82 */ /* 0x000fe20008000000 */
[----:B------:R-:W-:Y:S02]  /*14e0*/  UIMAD UR30, UR14, UR10, UR30 ;  /* 0x0000000a0e1e72a4 */ /* 0x000fe4000f8e021e */
[----:B------:R-:W-:Y:S02]  /*14f0*/  USEL UR8, UR4, UR8, !UP2 ;  /* 0x0000000804087287 */ /* 0x000fe4000d000000 */
[----:B------:R-:W-:Y:S02]  /*1500*/  @!UP0 USHF.R.U32.HI UR7, URZ, UR9, UR7 ;  /* 0x00000009ff078299 */ /* 0x000fe40008011607 */
[----:B------:R-:W-:Y:S02]  /*1510*/  UIADD3 UR9, UPT, UPT, -UR8, URZ, URZ ;  /* 0x000000ff08097290 */ /* 0x000fe4000fffe1ff */
[----:B------:R-:W-:Y:S02]  /*1520*/  @!UP0 USEL UR7, UR5, UR7, !UP2 ;  /* 0x0000000705078287 */ /* 0x000fe4000d000000 */
[----:B------:R-:W-:-:S02]  /*1530*/  UIMAD UR9, UR19, UR9, UR4 ;  /* 0x00000009130972a4 */ /* 0x000fc4000f8e0204 */
[----:B------:R-:W-:Y:S02]  /*1540*/  @!UP0 UIADD3 UR8, UPT, UPT, UR8, -UR7, URZ ;  /* 0x8000000708088290 */ /* 0x000fe4000fffe0ff */
[----:B------:R-:W-:Y:S02]  /*1550*/  @!UP0 UIMAD UR6, UR9, UR6, UR7 ;  /* 0x00000006090682a4 */ /* 0x000fe4000f8e0207 */
[----:B------:R-:W-:Y:S02]  /*1560*/  @!UP0 UIMAD UR4, UR8, UR19, UR5 ;  /* 0x00000013080482a4 */ /* 0x000fe4000f8e0205 */
[----:B------:R-:W-:Y:S02]  /*1570*/  UIMAD UR31, UR20, UR11, UR31 ;  /* 0x0000000b141f72a4 */ /* 0x000fe4000f8e021f */
[----:B------:R-:W-:Y:S01]  /*1580*/  UIMAD UR30, UR4, UR14, UR30 ;  /* 0x0000000e041e72a4 */ /* 0x000fe2000f8e021e */
[----:B------:R-:W-:Y:S02]  /*1590*/  @!UP0 UMOV UR5, UR6 ;  /* 0x0000000600058c82 */ /* 0x000fe40008000000 */
[----:B------:R-:W-:-:S12]  /*15a0*/  UIMAD UR31, UR5, UR20, UR31 ;  /* 0x00000014051f72a4 */ /* 0x000fd8000f8e021f */
.L_x_18:
[----:B------:R-:W-:Y:S02]  /*15b0*/  UISETP.NE.AND UP2, UPT, UR23, 0x1, UPT ;  /* 0x000000011700788c */ /* 0x000fe4000bf45270 */
[----:B------:R-:W-:Y:S02]  /*15c0*/  ULOP3.LUT UR21, UR21, 0xffff, URZ, 0xc0, !UPT ;  /* 0x0000ffff15157892 */ /* 0x000fe4000f8ec0ff */
[----:B------:R-:W-:Y:S02]  /*15d0*/  UISETP.NE.AND UP0, UPT, UR18, 0x2, UPT ;  /* 0x000000021200788c */ /* 0x000fe4000bf05270 */
[----:B------:R-:W-:Y:S02]  /*15e0*/  ULOP3.LUT UR24, UR24, 0x800, URZ, 0xc0, !UPT ;  /* 0x0000080018187892 */ /* 0x000fe4000f8ec0ff */
[----:B------:R-:W-:Y:S02]  /*15f0*/  ULOP3.LUT UR46, UR46, 0x40, URZ, 0xc0, !UPT ;  /* 0x000000402e2e7892 */ /* 0x000fe4000f8ec0ff */
[----:B------:R-:W-:Y:S01]  /*1600*/  USHF.L.U32 UR21, UR25, UR21, URZ ;  /* 0x0000001519157299 */ /* 0x000fe200080006ff */
[----:B------:R-:W-:Y:S11]  /*1610*/  BRA.U UP2, `(.L_x_19) ;  /* 0x0000000102407547 */ /* 0x000ff6000b800000 */
[----:B------:R-:W2:Y:S01]  /*1620*/  LDCU.128 UR8, c[0x0][0xb10] ;  /* 0x00016200ff0877ac */ /* 0x000ea20008000c00 */
[----:B------:R-:W3:Y:S01]  /*1630*/  LDCU UR12, c[0x0][0xb0c] ;  /* 0x00016180ff0c77ac */ /* 0x000ee20008000800 */
[----:B------:R-:W4:Y:S01]  /*1640*/  LDCU UR13, c[0x0][0xb20] ;  /* 0x00016400ff0d77ac */ /* 0x000f220008000800 */
[----:B--2---:R-:W-:Y:S02]  /*1650*/  UIMAD.WIDE.U32 UR4, UR31, UR8, URZ ;  /* 0x000000081f0472a5 */ /* 0x004fe4000f8e00ff */
[----:B------:R-:W-:Y:S02]  /*1660*/  UIMAD.WIDE.U32 UR6, UR30, UR11, URZ ;  /* 0x0000000b1e0672a5 */ /* 0x000fe4000f8e00ff */
[----:B---3--:R-:W-:Y:S02]  /*1670*/  UISETP.NE.AND UP2, UPT, UR12, 0x1, UPT ;  /* 0x000000010c00788c */ /* 0x008fe4000bf45270 */
[----:B------:R-:W-:-:S03]  /*1680*/  USHF.R.U32.HI UR5, URZ, UR9, UR5 ;  /* 0x00000009ff057299 */ /* 0x000fc60008011605 */
[----:B------:R-:W-:Y:S01]  /*1690*/  UMOV UR4, UR7 ;  /* 0x0000000700047c82 */ /* 0x000fe20008000000 */
[----:B------:R-:W-:Y:S02]  /*16a0*/  USEL UR5, UR31, UR5, !UP2 ;  /* 0x000000051f057287 */ /* 0x000fe4000d000000 */
[----:B------:R-:W-:Y:S02]  /*16b0*/  UISETP.NE.AND UP2, UPT, UR10, 0x1, UPT ;  /* 0x000000010a00788c */ /* 0x000fe4000bf45270 */
[----:B----4-:R-:W-:-:S04]  /*16c0*/  USHF.R.U32.HI UR4, URZ, UR13, UR4 ;  /* 0x0000000dff047299 */ /* 0x010fc80008011604 */
[----:B------:R-:W-:-:S04]  /*16d0*/  USEL UR4, UR30, UR4, !UP2 ;  /* 0x000000041e047287 */ /* 0x000fc8000d000000 */
[----:B------:R-:W-:Y:S02]  /*16e0*/  UIADD3 UR6, UPT, UPT, UR5, -UR4, URZ ;  /* 0x8000000405067290 */ /* 0x000fe4000fffe0ff */
[----:B------:R-:W-:Y:S02]  /*16f0*/  UIADD3 UR4, UPT, UPT, -UR5, UR4, URZ ;  /* 0x0000000405047290 */ /* 0x000fe4000fffe1ff */
[----:B------:R-:W-:Y:S02]  /*1700*/  UIMAD UR30, UR6, UR10, UR30 ;  /* 0x0000000a061e72a4 */ /* 0x000fe4000f8e021e */
[----:B------:R-:W-:-:S12]  /*1710*/  UIMAD UR31, UR4, UR12, UR31 ;  /* 0x0000000c041f72a4 */ /* 0x000fd8000f8e021f */
.L_x_19:
[----:B------:R-:W-:Y:S05]  /*1720*/  BRA.U !UP6, `(.L_x_20) ;  /* 0x000000010e0c7547 */ /* 0x000fea000b800000 */
[----:B------:R-:W-:Y:S01]  /*1730*/  UCGABAR_WAIT ;  /* 0x0000000000007dc7 */ /* 0x000fe20008000000 */
[----:B------:R-:W-:Y:S01]  /*1740*/  CCTL.IVALL ;  /* 0x00000000ff00798f */ /* 0x000fe20002000000 */
[----:B------:R-:W-:Y:S05]  /*1750*/  BRA `(.L_x_21) ;  /* 0x0000000000047947 */ /* 0x000fea0003800000 */
.L_x_20:
[----:B------:R-:W-:Y:S06]  /*1760*/  BAR.SYNC.DEFER_BLOCKING 0x0 ;  /* 0x0000000000007b1d */ /* 0x000fec0000010000 */
.L_x_21:
[----:B------:R-:W-:Y:S05]  /*1770*/  BRA.U UP0, `(.L_x_22) ;  /* 0x0000001100e07547 */ /* 0x000fea000b800000 */
[----:B------:R-:W2:Y:S01]  /*1780*/  LDCU UR6, c[0x0][0x38c] ;  /* 0x00007180ff0677ac */ /* 0x000ea20008000800 */
[----:B------:R-:W-:Y:S01]  /*1790*/  PLOP3.LUT P1, PT, PT, PT, UP4, 0x80, 0x8 ;  /* 0x000000000008781c */ /* 0x000fe20003f2f048 */
[----:B------:R-:W-:Y:S01]  /*17a0*/  IMAD.MOV.U32 R12, RZ, RZ, 0x1 ;  /* 0x00000001ff0c7424 */ /* 0x000fe200078e00ff */
[----:B------:R-:W-:Y:S02]  /*17b0*/  ISETP.NE.AND P2, PT, R0, RZ, P3 ;  /* 0x000000ff0000720c */ /* 0x000fe40001f45270 */
[----:B------:R-:W-:Y:S02]  /*17c0*/  CS2R R10, SRZ ;  /* 0x00000000000a7805 */ /* 0x000fe4000001ff00 */
[----:B------:R-:W-:Y:S01]  /*17d0*/  PLOP3.LUT P1, PT, P1, PT, PT, 0x8, 0x80 ;  /* 0x000000000080781c */ /* 0x000fe20000f2e170 */
[----:B------:R-:W-:Y:S01]  /*17e0*/  IMAD.MOV.U32 R9, RZ, RZ, RZ ;  /* 0x000000ffff097224 */ /* 0x000fe200078e00ff */
[----:B------:R-:W3:Y:S01]  /*17f0*/  LDCU UR39, c[0x0][0x370] ;  /* 0x00006e00ff2777ac */ /* 0x000ee20008000800 */
[----:B------:R-:W-:Y:S01]  /*1800*/  IMAD.MOV.U32 R8, RZ, RZ, 0x1 ;  /* 0x00000001ff087424 */ /* 0x000fe200078e00ff */
[----:B------:R-:W4:Y:S01]  /*1810*/  LDCU.64 UR26, c[0x0][0x348] ;  /* 0x00006900ff1a77ac */ /* 0x000f220008000a00 */
[----:B------:R-:W-:Y:S01]  /*1820*/  ULEA.HI UR43, UR24, UR46, URZ, 0x1a ;  /* 0x0000002e182b7291 */ /* 0x000fe2000f8fd0ff */
[----:B------:R-:W1:Y:S01]  /*1830*/  LDCU UR38, c[0x0][0x374] ;  /* 0x00006e80ff2677ac */ /* 0x000e620008000800 */
[----:B--2---:R-:W-:-:S02]  /*1840*/  UIADD3 UR5, UPT, UPT, UR6, 0x3f, URZ ;  /* 0x0000003f06057890 */ /* 0x004fc4000fffe0ff */
[----:B------:R-:W-:Y:S02]  /*1850*/  UIADD3 UR48, UPT, UPT, UR6, 0x7e, URZ ;  /* 0x0000007e06307890 */ /* 0x000fe4000fffe0ff */
[----:B------:R-:W-:-:S04]  /*1860*/  USHF.R.S32.HI UR4, URZ, 0x1f, UR5 ;  /* 0x0000001fff047899 */ /* 0x000fc80008011405 */
[----:B------:R-:W-:Y:S02]  /*1870*/  ULEA.HI UR4, UR4, UR5, URZ, 0x6 ;  /* 0x0000000504047291 */ /* 0x000fe4000f8f30ff */
[----:B------:R-:W-:Y:S02]  /*1880*/  UIADD3 UR5, UPT, UPT, UR6, -0x1, URZ ;  /* 0xffffffff06057890 */ /* 0x000fe4000fffe0ff */
[----:B------:R-:W-:Y:S02]  /*1890*/  USHF.R.S32.HI UR41, URZ, 0x6, UR4 ;  /* 0x00000006ff297899 */ /* 0x000fe40008011404 */
[----:B------:R-:W-:Y:S02]  /*18a0*/  UISETP.GE.U32.AND UP1, UPT, UR5, -0x7f, UPT ;  /* 0xffffff810500788c */ /* 0x000fe4000bf26070 */
[----:B------:R-:W-:Y:S01]  /*18b0*/  UISETP.LT.U32.AND UP0, UPT, UR41, 0x4, UPT ;  /* 0x000000042900788c */ /* 0x000fe2000bf01070 */
[----:B------:R-:W-:-:S03]  /*18c0*/  UMOV UR5, URZ ;  /* 0x000000ff00057c82 */ /* 0x000fc60008000000 */
[----:B------:R-:W-:Y:S02]  /*18d0*/  USEL UR40, UR41, 0x4, UP0 ;  /* 0x0000000429287887 */ /* 0x000fe40008000000 */
[----:B------:R-:W-:Y:S02]  /*18e0*/  UISETP.NE.AND UP0, UPT, UR18, URZ, UPT ;  /* 0x000000ff1200728c */ /* 0x000fe4000bf05270 */
[----:B------:R-:W-:Y:S02]  /*18f0*/  UIADD3 UR4, UPT, UPT, UR40, -0x1, URZ ;  /* 0xffffffff28047890 */ /* 0x000fe4000fffe0ff */
[----:B------:R-:W-:Y:S02]  /*1900*/  @UP1 UIADD3 UR4, UPT, UPT, UR40, URZ, URZ ;  /* 0x000000ff28041290 */ /* 0x000fe4000fffe0ff */
[----:B------:R-:W-:Y:S02]  /*1910*/  USEL UR25, UR55, 0x2, UP0 ;  /* 0x0000000237197887 */ /* 0x000fe40008000000 */
[----:B------:R-:W-:-:S02]  /*1920*/  UIADD3 UR44, UPT, UPT, UR41, -UR40, URZ ;  /* 0x80000028292c7290 */ /* 0x000fc4000fffe0ff */
[----:B------:R-:W-:Y:S02]  /*1930*/  UIADD3 UR28, UPT, UPT, UR4, 0x1, URZ ;  /* 0x00000001041c7890 */ /* 0x000fe4000fffe0ff */
[----:B-1-34-:R-:W-:-:S12]  /*1940*/  UIADD3 UR42, UPT, UPT, -UR4, URZ, URZ ;  /* 0x000000ff042a7290 */ /* 0x01afd8000fffe1ff */
.L_x_42:
[----:B------:R-:W-:Y:S01]  /*1950*/  UISETP.NE.AND UP0, UPT, UR47, URZ, UPT ;  /* 0x000000ff2f00728c */ /* 0x000fe2000bf05270 */
[----:B------:R-:W1:Y:S08]  /*1960*/  S2UR UR47, SR_CgaCtaId ;  /* 0x00000000002f79c3 */ /* 0x000e700000008800 */
[----:B------:R-:W-:Y:S05]  /*1970*/  BRA.U UP0, `(.L_x_23) ;  /* 0x0000000100347547 */ /* 0x000fea000b800000 */
[----:B------:R-:W2:Y:S01]  /*1980*/  S2R R0, SR_CgaCtaId ;  /* 0x0000000000007919 */ /* 0x000ea20000008800 */
[----:B------:R-:W-:-:S04]  /*1990*/  MOV R2, 0x400 ;  /* 0x0000040000027802 */ /* 0x000fc80000000f00 */
[----:B--2---:R-:W-:Y:S02]  /*19a0*/  LEA R0, R0, R2, 0x18 ;  /* 0x0000000200007211 */ /* 0x004fe400078ec0ff */
[----:B------:R-:W-:-:S03]  /*19b0*/  SHF.L.U32 R2, R8, 0x1f, RZ ;  /* 0x0000001f08027819 */ /* 0x000fc600000006ff */
[----:B------:R-:W-:-:S04]  /*19c0*/  IMAD R0, R9, 0x8, R0 ;  /* 0x0000000809007824 */ /* 0x000fc800078e0200 */
[----:B------:R-:W2:Y:S02]  /*19d0*/  SYNCS.PHASECHK.TRANS64.TRYWAIT P0, [R0+URZ+0x100], R2 ;  /* 0x00010002000075a7 */ /* 0x000ea400080011ff */
[----:B--2---:R-:W-:Y:S05]  /*19e0*/  @!P0 BRA `(.L_x_24) ;  /* 0x0000007400208947 */ /* 0x004fea0003800000 */
.L_x_149:
[----:B------:R-:W-:Y:S01]  /*19f0*/  VIADD R9, R9, 0x1 ;  /* 0x0000000109097836 */ /* 0x000fe20000000000 */
[----:B------:R2:W-:Y:S04]  /*1a00*/  SYNCS.ARRIVE.TRANS64.A1T0 RZ, [R0+URZ+0xf0], RZ ;  /* 0x0000f0ff00ff79a7 */ /* 0x0005e800081000ff */
[----:B------:R-:W-:-:S04]  /*1a10*/  ISETP.NE.AND P0, PT, R9, 0x2, PT ;  /* 0x000000020900780c */ /* 0x000fc80003f05270 */
[----:B------:R-:W-:Y:S02]  /*1a20*/  SEL R9, R9, RZ, P0 ;  /* 0x000000ff09097207 */ /* 0x000fe40000000000 */
[----:B--2---:R-:W-:-:S04]  /*1a30*/  SEL R0, RZ, 0x1, P0 ;  /* 0x00000001ff007807 */ /* 0x004fc80000000000 */
[----:B------:R-:W-:-:S07]  /*1a40*/  LOP3.LUT R8, R8, R0, RZ, 0x3c, !PT ;  /* 0x0000000008087212 */ /* 0x000fce00078e3cff */
.L_x_23:
[----:B------:R-:W-:Y:S01]  /*1a50*/  UMOV UR6, 0x400 ;  /* 0x0000040000067882 */ /* 0x000fe20000000000 */
[----:B------:R-:W-:Y:S01]  /*1a60*/  UISETP.GE.U32.AND UP0, UPT, UR48, 0x7f, UPT ;  /* 0x0000007f3000788c */ /* 0x000fe2000bf06070 */
[----:B------:R-:W-:Y:S01]  /*1a70*/  SHF.L.U32 R0, R12, 0x1f, RZ ;  /* 0x0000001f0c007819 */ /* 0x000fe200000006ff */
[----:B-1----:R-:W-:Y:S02]  /*1a80*/  ULEA UR6, UR47, UR6, 0x18 ;  /* 0x000000062f067291 */ /* 0x002fe4000f8ec0ff */
[----:B------:R-:W-:Y:S02]  /*1a90*/  ULEA UR11, UR30, UR43, 0x7 ;  /* 0x0000002b1e0b7291 */ /* 0x000fe4000f8e38ff */
[----:B------:R-:W-:Y:S01]  /*1aa0*/  ULEA UR4, UR5, UR6, 0x3 ;  /* 0x0000000605047291 */ /* 0x000fe2000f8e18ff */
[----:B------:R-:W-:-:S08]  /*1ab0*/  UMOV UR7, URZ ;  /* 0x000000ff00077c82 */ /* 0x000fd00008000000 */
[----:B------:R1:W2:Y:S01]  /*1ac0*/  SYNCS.PHASECHK.TRANS64.TRYWAIT P0, [UR4+0x20], R0 ;  /* 0x00002000ff0075a7 */ /* 0x0002a20008001104 */
[----:B------:R-:W-:-:S04]  /*1ad0*/  ULEA.HI UR4, UR31, UR31, URZ, 0x1 ;  /* 0x0000001f1f047291 */ /* 0x000fc8000f8f08ff */
[----:B------:R-:W-:-:S04]  /*1ae0*/  USHF.L.U32 UR4, UR4, 0x6, URZ ;  /* 0x0000000604047899 */ /* 0x000fc800080006ff */
[----:B------:R-:W-:Y:S01]  /*1af0*/  ULOP3.LUT UR34, UR46, 0xffffff80, UR4, 0xf8, !UPT ;  /* 0xffffff802e227892 */ /* 0x000fe2000f8ef804 */
[----:B------:R-:W-:Y:S11]  /*1b00*/  BRA.U !UP0, `(.L_x_25) ;  /* 0x0000000108c87547 */ /* 0x000ff6000b800000 */
[----:B------:R-:W-:Y:S01]  /*1b10*/  UMOV UR13, UR42 ;  /* 0x0000002a000d7c82 */ /* 0x000fe20008000000 */
[----:B------:R-:W-:Y:S01]  /*1b20*/  UMOV UR4, UR5 ;  /* 0x0000000500047c82 */ /* 0x000fe20008000000 */
[----:B------:R-:W-:-:S05]  /*1b30*/  UMOV UR35, URZ ;  /* 0x000000ff00237c82 */ /* 0x000fca0008000000 */
.L_x_31:
[----:B------:R-:W-:Y:S01]  /*1b40*/  ULEA UR33, UR4, UR6, 0x3 ;  /* 0x0000000604217291 */ /* 0x000fe2000f8e18ff */
[----:B------:R-:W-:Y:S01]  /*1b50*/  @P3 MOV R2, 0x8000 ;  /* 0x0000800000023802 */ /* 0x000fe20000000f00 */
[----:B--234-:R-:W-:Y:S10]  /*1b60*/  @P0 BRA `(.L_x_26) ;  /* 0x00000000000c0947 */ /* 0x01cff40003800000 */
[----:B------:R-:W-:-:S04]  /*1b70*/  SHF.L.U32 R3, R12, 0x1f, RZ ;  /* 0x0000001f0c037819 */ /* 0x000fc800000006ff */
[----:B------:R-:W2:Y:S02]  /*1b80*/  SYNCS.PHASECHK.TRANS64.TRYWAIT P0, [UR33+0x20], R3 ;  /* 0x00002003ff0075a7 */ /* 0x000ea40008001121 */
[----:B--2---:R-:W-:Y:S05]  /*1b90*/  @!P0 BRA `(.L_x_27) ;  /* 0x0000007000c88947 */ /* 0x004fea0003800000 */
.L_x_26:
[----:B------:R2:W-:Y:S01]  /*1ba0*/  @P3 SYNCS.ARRIVE.TRANS64 RZ, [UR33], R2 ;  /* 0x00000002ffff39a7 */ /* 0x0005e20008000021 */
[----:B------:R-:W-:Y:S02]  /*1bb0*/  ULOP3.LUT UR5, UR25, 0x2, URZ, 0xfc, !UPT ;  /* 0x0000000219057892 */ /* 0x000fe4000f8efcff */
[----:B------:R-:W-:Y:S02]  /*1bc0*/  UIADD3 UR13, UPT, UPT, UR13, 0x1, URZ ;  /* 0x000000010d0d7890 */ /* 0x000fe4000fffe0ff */
[----:B------:R-:W-:Y:S02]  /*1bd0*/  UISETP.NE.AND UP0, UPT, UR5, 0x2, UPT ;  /* 0x000000020500788c */ /* 0x000fe4000bf05270 */
[----:B------:R-:W-:-:S07]  /*1be0*/  UISETP.NE.AND UP2, UPT, UR13, 0x1, UPT ;  /* 0x000000010d00788c */ /* 0x000fce000bf45270 */
[----:B------:R-:W-:Y:S05]  /*1bf0*/  BRA.U UP0, `(.L_x_28) ;  /* 0x0000000100047547 */ /* 0x000fea000b800000 */
[----:B------:R-:W-:Y:S05]  /*1c00*/  BPT.TRAP 0x1 ;  /* 0x000000040000795c */ /* 0x000fea0000300000 */
.L_x_28:
[----:B------:R-:W-:Y:S04]  /*1c10*/  BSSY.RECONVERGENT B0, `(.L_x_29) ;  /* 0x0000003000007945 */ /* 0x000fe80003800200 */
[----:B------:R-:W-:Y:S05]  /*1c20*/  @!P2 BRA `(.L_x_30) ;  /* 0x000000000004a947 */ /* 0x000fea0003800000 */
[----:B------:R-:W-:Y:S05]  /*1c30*/  BPT.TRAP 0x1 ;  /* 0x000000040000795c */ /* 0x000fea0000300000 */
.L_x_30:
[----:B------:R-:W-:Y:S05]  /*1c40*/  BSYNC.RECONVERGENT B0 ;  /* 0x0000000000007941 */ /* 0x000fea0003800200 */
.L_x_29:
[----:B------:R-:W-:Y:S02]  /*1c50*/  UIADD3 UR5, UPT, UPT, UR4, 0x1, URZ ;  /* 0x0000000104057890 */ /* 0x000fe4000fffe0ff */
[----:B------:R-:W-:Y:S02]  /*1c60*/  ULEA UR32, UR4, UR6, 0xd ;  /* 0x0000000604207291 */ /* 0x000fe4000f8e68ff */
[----:B------:R-:W-:Y:S02]  /*1c70*/  UISETP.NE.AND UP0, UPT, UR5, 0x4, UPT ;  /* 0x000000040500788c */ /* 0x000fe4000bf05270 */
[----:B------:R-:W-:Y:S02]  /*1c80*/  ULEA UR4, UR4, UR24, 0xc ;  /* 0x0000001804047291 */ /* 0x000fe4000f8e60ff */
[----:B------:R-:W-:Y:S02]  /*1c90*/  USEL UR8, URZ, 0x1, UP0 ;  /* 0x00000001ff087887 */ /* 0x000fe40008000000 */
[----:B------:R-:W-:-:S02]  /*1ca0*/  USEL UR5, UR5, URZ, UP0 ;  /* 0x000000ff05057287 */ /* 0x000fc40008000000 */
[----:B------:R-:W-:Y:S02]  /*1cb0*/  UIADD3 UR16, UP1, UPT, UR26, 0x80, URZ ;  /* 0x000000801a107890 */ /* 0x000fe4000ff3e0ff */
[----:B------:R-:W-:Y:S01]  /*1cc0*/  ULEA UR4, UR4, UR6, 0x1 ;  /* 0x0000000604047291 */ /* 0x000fe2000f8e08ff */
[----:B------:R-:W-:Y:S01]  /*1cd0*/  LOP3.LUT R12, R12, UR8, RZ, 0x3c, !PT ;  /* 0x000000080c0c7c12 */ /* 0x000fe2000f8e3cff */
[----:B------:R-:W-:Y:S02]  /*1ce0*/  UIADD3 UR14, UP0, UPT, UR26, 0x180, URZ ;  /* 0x000001801a0e7890 */ /* 0x000fe4000ff1e0ff */
[----:B------:R-:W-:Y:S01]  /*1cf0*/  ULEA UR7, UR5, UR6, 0x3 ;  /* 0x0000000605077291 */ /* 0x000fe2000f8e18ff */
[----:B-1----:R-:W-:Y:S01]  /*1d00*/  SHF.L.U32 R0, R12, 0x1f, RZ ;  /* 0x0000001f0c007819 */ /* 0x002fe200000006ff */
[----:B------:R-:W-:Y:S02]  /*1d10*/  ULOP3.LUT UR33, UR33, 0xfefffff8, URZ, 0xc0, !UPT ;  /* 0xfefffff821217892 */ /* 0x000fe4000f8ec0ff */
[----:B------:R-:W-:-:S02]  /*1d20*/  UIADD3.X UR17, UPT, UPT, URZ, UR27, URZ, UP1, !UPT ;  /* 0x0000001bff117290 */ /* 0x000fc40008ffe4ff */
[----:B------:R-:W-:Y:S02]  /*1d30*/  UIADD3 UR32, UPT, UPT, UR32, 0x4300, URZ ;  /* 0x0000430020207890 */ /* 0x000fe4000fffe0ff */
[----:B------:R-:W-:Y:S01]  /*1d40*/  UIADD3 UR8, UPT, UPT, UR4, 0xc300, URZ ;  /* 0x0000c30004087890 */ /* 0x000fe2000fffe0ff */
[----:B------:R3:W4:Y:S01]  /*1d50*/  SYNCS.PHASECHK.TRANS64.TRYWAIT P0, [UR7+0x20], R0 ;  /* 0x00002000ff0075a7 */ /* 0x0007220008001107 */
[----:B------:R-:W-:Y:S02]  /*1d60*/  UIADD3.X UR15, UPT, UPT, URZ, UR27, URZ, UP0, !UPT ;  /* 0x0000001bff0f7290 */ /* 0x000fe400087fe4ff */
[----:B------:R-:W-:Y:S01]  /*1d70*/  UPRMT UR4, URZ, 0x5410, UR21 ;  /* 0x00005410ff047896 */ /* 0x000fe20008000015 */
[----:B------:R-:W-:Y:S01]  /*1d80*/  UMOV UR18, 0x0 ;  /* 0x0000000000127882 */ /* 0x000fe20000000000 */
[----:B------:R-:W-:Y:S01]  /*1d90*/  UMOV UR19, 0x10000000 ;  /* 0x1000000000137882 */ /* 0x000fe20000000000 */
[----:B------:R-:W-:Y:S01]  /*1da0*/  UMOV UR10, UR35 ;  /* 0x00000023000a7c82 */ /* 0x000fe20008000000 */
[----:B------:R-:W-:Y:S01]  /*1db0*/  UMOV UR12, UR36 ;  /* 0x00000024000c7c82 */ /* 0x000fe20008000000 */
[----:B------:R-:W-:Y:S01]  /*1dc0*/  UMOV UR9, UR33 ;  /* 0x0000002100097c82 */ /* 0x000fe20008000000 */
[----:B------:R1:W-:Y:S01]  /*1dd0*/  UTMALDG.3D.2CTA [UR32], [UR16], desc[UR18] ;  /* 0x00001220100075b4 */ /* 0x0003e20008211000 */
[----:B------:R-:W-:-:S02]  /*1de0*/  UMOV UR7, UR28 ;  /* 0x0000001c00077c82 */ /* 0x000fc40008000000 */
[----:B------:R2:W-:Y:S01]  /*1df0*/  UTMALDG.3D.MULTICAST.2CTA [UR8], [UR14], UR4, desc[UR18] ;  /* 0x000012080e0073b4 */ /* 0x0005e20008211804 */
[----:B-1----:R-:W-:Y:S01]  /*1e00*/  UIADD3 UR35, UPT, UPT, UR35, 0x40, URZ ;  /* 0x0000004023237890 */ /* 0x002fe2000fffe0ff */
[----:B--2---:R-:W-:Y:S01]  /*1e10*/  UMOV UR4, UR5 ;  /* 0x0000000500047c82 */ /* 0x004fe20008000000 */
[----:B------:R-:W-:Y:S10]  /*1e20*/  BRA.U UP2, `(.L_x_31) ;  /* 0xfffffffd02447547 */ /* 0x000ff4000b83ffff */
.L_x_25:
[----:B------:R-:W-:Y:S01]  /*1e30*/  ULEA UR4, UR5, UR6, 0x3 ;  /* 0x0000000605047291 */ /* 0x000fe2000f8e18ff */
[----:B-1-3--:R-:W-:Y:S01]  /*1e40*/  SHF.L.U32 R0, R12, 0x1f, RZ ;  /* 0x0000001f0c007819 */ /* 0x00afe200000006ff */
[----:B------:R-:W-:Y:S01]  /*1e50*/  @!P1 SYNCS.ARRIVE.TRANS64.A1T0 RZ, [UR6+0x88], RZ ;  /* 0x000088ffffff99a7 */ /* 0x000fe20008100006 */
[----:B------:R-:W-:-:S06]  /*1e60*/  UISETP.GT.AND UP0, UPT, UR41, UR40, UPT ;  /* 0x000000282900728c */ /* 0x000fcc000bf04270 */
[----:B--2-4-:R1:W2:Y:S03]  /*1e70*/  SYNCS.PHASECHK.TRANS64.TRYWAIT P0, [UR4+0x20], R0 ;  /* 0x00002000ff0075a7 */ /* 0x0142a60008001104 */
[----:B------:R-:W-:Y:S05]  /*1e80*/  BRA.U !UP0, `(.L_x_32) ;  /* 0x0000000108c87547 */ /* 0x000fea000b800000 */
[----:B------:R-:W-:Y:S01]  /*1e90*/  UIADD3 UR13, UPT, UPT, UR44, UR7, URZ ;  /* 0x000000072c0d7290 */ /* 0x000fe2000fffe0ff */
[----:B------:R-:W-:-:S11]  /*1ea0*/  UMOV UR4, UR5 ;  /* 0x0000000500047c82 */ /* 0x000fd60008000000 */
.L_x_38:
[----:B------:R-:W-:Y:S01]  /*1eb0*/  ULEA UR17, UR4, UR6, 0x3 ;  /* 0x0000000604117291 */ /* 0x000fe2000f8e18ff */
[----:B--2---:R-:W-:Y:S01]  /*1ec0*/  @P3 MOV R2, 0x8000 ;  /* 0x0000800000023802 */ /* 0x004fe20000000f00 */
[----:B--2-4-:R-:W-:Y:S10]  /*1ed0*/  @P0 BRA `(.L_x_33) ;  /* 0x00000000000c0947 */ /* 0x014ff40003800000 */
[----:B------:R-:W-:-:S04]  /*1ee0*/  SHF.L.U32 R3, R12, 0x1f, RZ ;  /* 0x0000001f0c037819 */ /* 0x000fc800000006ff */
[----:B------:R-:W2:Y:S02]  /*1ef0*/  SYNCS.PHASECHK.TRANS64.TRYWAIT P0, [UR17+0x20], R3 ;  /* 0x00002003ff0075a7 */ /* 0x000ea40008001111 */
[----:B--2---:R-:W-:Y:S05]  /*1f00*/  @!P0 BRA `(.L_x_34) ;  /* 0x0000007000048947 */ /* 0x004fea0003800000 */
.L_x_33:
[----:B------:R2:W-:Y:S01]  /*1f10*/  @P3 SYNCS.ARRIVE.TRANS64 RZ, [UR17], R2 ;  /* 0x00000002ffff39a7 */ /* 0x0005e20008000011 */
[----:B------:R-:W-:-:S04]  /*1f20*/  ULOP3.LUT UR5, UR25, 0x2, URZ, 0xfc, !UPT ;  /* 0x0000000219057892 */ /* 0x000fc8000f8efcff */
[----:B------:R-:W-:-:S09]  /*1f30*/  UISETP.NE.AND UP0, UPT, UR5, 0x2, UPT ;  /* 0x000000020500788c */ /* 0x000fd2000bf05270 */
[----:B------:R-:W-:Y:S05]  /*1f40*/  BRA.U UP0, `(.L_x_35) ;  /* 0x0000000100047547 */ /* 0x000fea000b800000 */
[----:B------:R-:W-:Y:S05]  /*1f50*/  BPT.TRAP 0x1 ;  /* 0x000000040000795c */ /* 0x000fea0000300000 */
.L_x_35:
[----:B------:R-:W-:Y:S04]  /*1f60*/  BSSY.RECONVERGENT B0, `(.L_x_36) ;  /* 0x0000003000007945 */ /* 0x000fe80003800200 */
[----:B------:R-:W-:Y:S05]  /*1f70*/  @!P2 BRA `(.L_x_37) ;  /* 0x000000000004a947 */ /* 0x000fea0003800000 */
[----:B------:R-:W-:Y:S05]  /*1f80*/  BPT.TRAP 0x1 ;  /* 0x000000040000795c */ /* 0x000fea0000300000 */
.L_x_37:
[----:B------:R-:W-:Y:S05]  /*1f90*/  BSYNC.RECONVERGENT B0 ;  /* 0x0000000000007941 */ /* 0x000fea0003800200 */
.L_x_36:
        /* <DEDUP_REMOVED lines=9> */
[----:B------:R-:W-:Y:S02]  /*2030*/  USHF.L.U32 UR19, UR7, 0x6, URZ ;  /* 0x0000000607137899 */ /* 0x000fe400080006ff */
[----:B------:R-:W-:Y:S01]  /*2040*/  UIADD3 UR7, UPT, UPT, UR7, 0x1, URZ ;  /* 0x0000000107077890 */ /* 0x000fe2000fffe0ff */
[----:B-1----:R-:W-:Y:S01]  /*2050*/  SHF.L.U32 R0, R12, 0x1f, RZ ;  /* 0x0000001f0c007819 */ /* 0x002fe200000006ff */
[----:B------:R-:W-:Y:S02]  /*2060*/  UIADD3 UR22, UP1, UPT, UR26, 0x80, URZ ;  /* 0x000000801a167890 */ /* 0x000fe4000ff3e0ff */
[----:B------:R-:W-:Y:S01]  /*2070*/  ULEA UR4, UR4, UR6, 0x1 ;  /* 0x0000000604047291 */ /* 0x000fe2000f8e08ff */
[----:B------:R3:W4:Y:S01]  /*2080*/  SYNCS.PHASECHK.TRANS64.TRYWAIT P0, [UR8+0x20], R0 ;  /* 0x00002000ff0075a7 */ /* 0x0007220008001108 */
[----:B------:R-:W-:-:S02]  /*2090*/  UIADD3.X UR15, UPT, UPT, URZ, UR27, URZ, UP0, !UPT ;  /* 0x0000001bff0f7290 */ /* 0x000fc400087fe4ff */
[----:B------:R-:W-:Y:S02]  /*20a0*/  UISETP.NE.AND UP0, UPT, UR7, UR13, UPT ;  /* 0x0000000d0700728c */ /* 0x000fe4000bf05270 */
[----:B------:R-:W-:Y:S02]  /*20b0*/  ULOP3.LUT UR17, UR17, 0xfefffff8, URZ, 0xc0, !UPT ;  /* 0xfefffff811117892 */ /* 0x000fe4000f8ec0ff */
[----:B------:R-:W-:Y:S02]  /*20c0*/  UIADD3 UR16, UPT, UPT, UR16, 0x4300, URZ ;  /* 0x0000430010107890 */ /* 0x000fe4000fffe0ff */
[----:B------:R-:W-:Y:S02]  /*20d0*/  UIADD3.X UR23, UPT, UPT, URZ, UR27, URZ, UP1, !UPT ;  /* 0x0000001bff177290 */ /* 0x000fe40008ffe4ff */
[----:B------:R-:W-:Y:S02]  /*20e0*/  UIADD3 UR8, UPT, UPT, UR4, 0xc300, URZ ;  /* 0x0000c30004087890 */ /* 0x000fe4000fffe0ff */
[----:B------:R-:W-:Y:S01]  /*20f0*/  UPRMT UR4, URZ, 0x5410, UR21 ;  /* 0x00005410ff047896 */ /* 0x000fe20008000015 */
[----:B------:R-:W-:Y:S01]  /*2100*/  UMOV UR30, 0x0 ;  /* 0x00000000001e7882 */ /* 0x000fe20000000000 */
[----:B------:R-:W-:Y:S01]  /*2110*/  UMOV UR31, 0x10000000 ;  /* 0x10000000001f7882 */ /* 0x000fe20000000000 */
[----:B------:R-:W-:Y:S01]  /*2120*/  UMOV UR18, UR34 ;  /* 0x0000002200127c82 */ /* 0x000fe20008000000 */
[----:B------:R-:W-:Y:S01]  /*2130*/  UMOV UR20, UR36 ;  /* 0x0000002400147c82 */ /* 0x000fe20008000000 */
[----:B------:R-:W-:Y:S01]  /*2140*/  UMOV UR12, UR36 ;  /* 0x00000024000c7c82 */ /* 0x000fe20008000000 */
[----:B------:R-:W-:Y:S01]  /*2150*/  UMOV UR9, UR17 ;  /* 0x0000001100097c82 */ /* 0x000fe20008000000 */
[----:B------:R-:W-:Y:S01]  /*2160*/  UMOV UR10, UR19 ;  /* 0x00000013000a7c82 */ /* 0x000fe20008000000 */
[----:B------:R-:W-:Y:S01]  /*2170*/  UTMALDG.3D.2CTA [UR16], [UR22], desc[UR30] ;  /* 0x00001e10160075b4 */ /* 0x000fe20008211000 */
[----:B------:R1:W-:Y:S02]  /*2180*/  UTMALDG.3D.MULTICAST.2CTA [UR8], [UR14], UR4, desc[UR30] ;  /* 0x00001e080e0073b4 */ /* 0x0003e40008211804 */
[----:B-1----:R-:W-:Y:S01]  /*2190*/  UMOV UR4, UR5 ;  /* 0x0000000500047c82 */ /* 0x002fe20008000000 */
[----:B---3--:R-:W-:Y:S05]  /*21a0*/  BRA.U UP0, `(.L_x_38) ;  /* 0xfffffffd00407547 */ /* 0x008fea000b83ffff */
.L_x_32:
[C---:B------:R-:W-:Y:S01]  /*21b0*/  LEA R3, R11.reuse, UR6, 0x3 ;  /* 0x000000060b037c11 */ /* 0x040fe2000f8e18ff */
[----:B------:R-:W-:Y:S01]  /*21c0*/  NOP ;  /* 0x0000000000007918 */ /* 0x000fe20000000000 */
[----:B-1----:R-:W-:Y:S02]  /*21d0*/  SHF.L.U32 R0, R10, 0x1f, RZ ;  /* 0x0000001f0a007819 */ /* 0x002fe400000006ff */
[----:B------:R-:W-:Y:S02]  /*21e0*/  LEA R4, R11, UR6, 0x4 ;  /* 0x000000060b047c11 */ /* 0x000fe4000f8e20ff */
[----:B--2-4-:R-:W1:Y:S02]  /*21f0*/  SYNCS.PHASECHK.TRANS64.TRYWAIT P0, [R3+URZ+0x90], R0 ;  /* 0x00009000030075a7 */ /* 0x014e6400080011ff */
[----:B-1----:R-:W-:Y:S05]  /*2200*/  @!P0 BRA `(.L_x_39) ;  /* 0x0000006c005c8947 */ /* 0x002fea0003800000 */
.L_x_152:
[----:B------:R-:W2:Y:S01]  /*2210*/  LDS.128 R4, [R4+0x120] ;  /* 0x0001200004047984 */ /* 0x000ea20000000c00 */
[----:B------:R-:W-:Y:S01]  /*2220*/  UISETP.GE.AND UP0, UPT, UR45, 0x1, UPT ;  /* 0x000000012d00788c */ /* 0x000fe2000bf06270 */
[----:B------:R-:W-:Y:S01]  /*2230*/  @!PT LDS RZ, [RZ] ;  /* 0x00000000fffff984 */ /* 0x000fe20000000800 */
[----:B------:R-:W-:Y:S01]  /*2240*/  @!PT LDS RZ, [RZ] ;  /* 0x00000000fffff984 */ /* 0x000fe20000000800 */
[----:B------:R-:W-:Y:S01]  /*2250*/  @!PT LDS RZ, [RZ] ;  /* 0x00000000fffff984 */ /* 0x000fe20000000800 */
[----:B------:R-:W-:Y:S01]  /*2260*/  @!PT LDS RZ, [RZ] ;  /* 0x00000000fffff984 */ /* 0x000fe20000000800 */
[----:B------:R3:W-:Y:S06]  /*2270*/  MEMBAR.ALL.CTA ;  /* 0x0000000000007992 */ /* 0x0007ec0000008000 */
[----:B---3--:R-:W3:Y:S01]  /*2280*/  FENCE.VIEW.ASYNC.S ;  /* 0x00000000000073c6 */ /* 0x008ee20000000000 */
[----:B--2---:R-:W-:-:S13]  /*2290*/  LOP3.LUT P0, RZ, R6, 0x1, RZ, 0xc0, !PT ;  /* 0x0000000106ff7812 */ /* 0x004fda000780c0ff */
[----:B---3--:R-:W-:Y:S01]  /*22a0*/  VOTEU.ANY UP1, P0 ;  /* 0x0000000000ff7886 */ /* 0x008fe20000020100 */
[----:B------:R-:W-:-:S13]  /*22b0*/  PLOP3.LUT P0, PT, PT, PT, UP1, 0x80, 0x8 ;  /* 0x000000000008781c */ /* 0x000fda0003f0f018 */
[----:B-1----:R-:W-:Y:S02]  /*22c0*/  @P0 LOP3.LUT R0, R5, 0xffff, RZ, 0xc0, !PT ;  /* 0x0000ffff05000812 */ /* 0x002fe400078ec0ff */
[----:B------:R-:W-:Y:S02]  /*22d0*/  @P0 MOV R2, R4 ;  /* 0x0000000400020202 */ /* 0x000fe40000000f00 */
[----:B------:R-:W-:Y:S01]  /*22e0*/  @P0 R2UR UR7, R0 ;  /* 0x00000000000702ca */ /* 0x000fe200000e0000 */
[----:B------:R-:W-:Y:S01]  /*22f0*/  VIADD R0, R3, 0xa0 ;  /* 0x000000a003007836 */ /* 0x000fe20000000000 */
[----:B------:R-:W-:Y:S02]  /*2300*/  @P0 SHF.R.U32.HI R4, RZ, 0x10, R5 ;  /* 0x00000010ff040819 */ /* 0x000fe40000011605 */
[----:B------:R-:W-:Y:S02]  /*2310*/  @P0 R2UR UR8, R2 ;  /* 0x00000000020802ca */ /* 0x000fe400000e0000 */
[----:B------:R-:W-:-:S02]  /*2320*/  PRMT R0, RZ, 0x654, R0 ;  /* 0x00000654ff007816 */ /* 0x000fc40000000000 */
[----:B------:R-:W-:Y:S02]  /*2330*/  @P0 R2UR UR4, R4 ;  /* 0x00000000040402ca */ /* 0x000fe400000e0000 */
[----:B------:R1:W-:Y:S03]  /*2340*/  SYNCS.ARRIVE.TRANS64.RED.A1T0 RZ, [R0+URZ], RZ ;  /* 0x000000ff00ff79a7 */ /* 0x0003e600081004ff */
[----:B------:R-:W-:-:S04]  /*2350*/  @UP1 UMOV UR29, UR7 ;  /* 0x00000007001d1c82 */ /* 0x000fc80008000000 */
[----:B------:R-:W-:-:S04]  /*2360*/  @UP1 UMOV UR37, UR8 ;  /* 0x0000000800251c82 */ /* 0x000fc80008000000 */
[----:B------:R-:W-:Y:S01]  /*2370*/  @UP1 UMOV UR36, UR4 ;  /* 0x0000000400241c82 */ /* 0x000fe20008000000 */
[----:B------:R-:W-:Y:S05]  /*2380*/  BRA.U !UP0, `(.L_x_40) ;  /* 0x0000000108d47547 */ /* 0x000fea000b800000 */
[----:B------:R-:W2:Y:S01]  /*2390*/  LDCU.128 UR12, c[0x0][0xb10] ;  /* 0x00016200ff0c77ac */ /* 0x000ea20008000c00 */
[----:B------:R-:W3:Y:S01]  /*23a0*/  LDCU UR30, c[0x0][0xb20] ;  /* 0x00016400ff1e77ac */ /* 0x000ee20008000800 */
[----:B------:R-:W4:Y:S01]  /*23b0*/  LDCU UR20, c[0x0][0xb0c] ;  /* 0x00016180ff1477ac */ /* 0x000f220008000800 */
[----:B------:R-:W1:Y:S01]  /*23c0*/  LDCU.64 UR10, c[0x0][0xb28] ;  /* 0x00016500ff0a77ac */ /* 0x000e620008000a00 */
[----:B------:R-:W-:Y:S02]  /*23d0*/  UISETP.NE.AND UP3, UPT, UR45, 0x1, UPT ;  /* 0x000000012d00788c */ /* 0x000fe4000bf65270 */
[----:B--2---:R-:W-:Y:S02]  /*23e0*/  UIMAD.WIDE.U32 UR16, UR38, UR15, URZ ;  /* 0x0000000f261072a5 */ /* 0x004fe4000f8e00ff */
[----:B------:R-:W-:Y:S02]  /*23f0*/  UIMAD.WIDE.U32 UR8, UR39, UR12, URZ ;  /* 0x0000000c270872a5 */ /* 0x000fe4000f8e00ff */
[----:B------:R-:W-:-:S02]  /*2400*/  UISETP.NE.AND UP0, UPT, UR14, 0x1, UPT ;  /* 0x000000010e00788c */ /* 0x000fc4000bf05270 */
[----:B------:R-:W-:Y:S01]  /*2410*/  UIMAD.WIDE.U32 UR22, UR29, UR15, URZ ;  /* 0x0000000f1d1672a5 */ /* 0x000fe2000f8e00ff */
[----:B------:R-:W-:Y:S02]  /*2420*/  UMOV UR16, UR17 ;  /* 0x0000001100107c82 */ /* 0x000fe40008000000 */
[----:B------:R-:W-:Y:S01]  /*2430*/  UMOV UR8, UR9 ;  /* 0x0000000900087c82 */ /* 0x000fe20008000000 */
[----:B---3--:R-:W-:Y:S02]  /*2440*/  USHF.R.U32.HI UR16, URZ, UR30, UR16 ;  /* 0x0000001eff107299 */ /* 0x008fe40008011610 */
[----:B----4-:R-:W-:Y:S02]  /*2450*/  UISETP.NE.AND UP2, UPT, UR20, 0x1, UPT ;  /* 0x000000011400788c */ /* 0x010fe4000bf45270 */
[----:B------:R-:W-:Y:S02]  /*2460*/  USHF.R.U32.HI UR8, URZ, UR13, UR8 ;  /* 0x0000000dff087299 */ /* 0x000fe40008011608 */
[----:B------:R-:W-:-:S02]  /*2470*/  USEL UR7, UR38, UR16, !UP0 ;  /* 0x0000001026077287 */ /* 0x000fc4000c000000 */
[----:B------:R-:W-:Y:S02]  /*2480*/  USEL UR8, UR39, UR8, !UP2 ;  /* 0x0000000827087287 */ /* 0x000fe4000d000000 */
[----:B-1----:R-:W-:Y:S01]  /*2490*/  UIMAD.WIDE.U32 UR16, UR7, UR10, URZ ;  /* 0x0000000a071072a5 */ /* 0x002fe2000f8e00ff */
[----:B------:R-:W-:Y:S01]  /*24a0*/  UMOV UR4, UR23 ;  /* 0x0000001700047c82 */ /* 0x000fe20008000000 */
[----:B------:R-:W-:Y:S02]  /*24b0*/  UIMAD.WIDE.U32 UR18, UR37, UR12, URZ ;  /* 0x0000000c251272a5 */ /* 0x000fe4000f8e00ff */
[----:B------:R-:W-:-:S03]  /*24c0*/  UIMAD.WIDE.U32 UR22, UR8, UR10, URZ ;  /* 0x0000000a081672a5 */ /* 0x000fc6000f8e00ff */
[----:B------:R-:W-:Y:S01]  /*24d0*/  UMOV UR16, UR17 ;  /* 0x0000001100107c82 */ /* 0x000fe20008000000 */
[----:B------:R-:W-:Y:S02]  /*24e0*/  USHF.R.U32.HI UR4, URZ, UR30, UR4 ;  /* 0x0000001eff047299 */ /* 0x000fe40008011604 */
[----:B------:R-:W-:Y:S01]  /*24f0*/  @UP3 USHF.R.U32.HI UR7, URZ, UR11, UR16 ;  /* 0x0000000bff073299 */ /* 0x000fe20008011610 */
[----:B------:R-:W-:Y:S01]  /*2500*/  UMOV UR18, UR19 ;  /* 0x0000001300127c82 */ /* 0x000fe20008000000 */
[----:B------:R-:W-:Y:S01]  /*2510*/  UMOV UR22, UR23 ;  /* 0x0000001700167c82 */ /* 0x000fe20008000000 */
[----:B------:R-:W-:Y:S02]  /*2520*/  USHF.R.U32.HI UR13, URZ, UR13, UR18 ;  /* 0x0000000dff0d7299 */ /* 0x000fe40008011612 */
[----:B------:R-:W-:Y:S02]  /*2530*/  USEL UR4, UR29, UR4, !UP0 ;  /* 0x000000041d047287 */ /* 0x000fe4000c000000 */
[----:B------:R-:W-:-:S02]  /*2540*/  @UP3 USHF.R.U32.HI UR8, URZ, UR11, UR22 ;  /* 0x0000000bff083299 */ /* 0x000fc40008011616 */
[----:B------:R-:W-:Y:S02]  /*2550*/  UIMAD UR9, UR45, UR7, URZ ;  /* 0x000000072d0972a4 */ /* 0x000fe4000f8e02ff */
[----:B------:R-:W-:Y:S02]  /*2560*/  USEL UR7, UR37, UR13, !UP2 ;  /* 0x0000000d25077287 */ /* 0x000fe4000d000000 */
[----:B------:R-:W-:Y:S02]  /*2570*/  UIMAD UR12, UR45, UR8, URZ ;  /* 0x000000082d0c72a4 */ /* 0x000fe4000f8e02ff */
[----:B------:R-:W-:Y:S02]  /*2580*/  UISETP.GE.AND UP0, UPT, UR4, UR9, UPT ;  /* 0x000000090400728c */ /* 0x000fe4000bf06270 */
[----:B------:R-:W-:Y:S02]  /*2590*/  UIMAD.WIDE.U32 UR16, UR4, UR10, URZ ;  /* 0x0000000a041072a5 */ /* 0x000fe4000f8e00ff */
[----:B------:R-:W-:-:S02]  /*25a0*/  UISETP.GE.OR UP0, UPT, UR7, UR12, UP0 ;  /* 0x0000000c0700728c */ /* 0x000fc40008706670 */
        /* <DEDUP_REMOVED lines=19> */
.L_x_40:
[----:B------:R-:W2:Y:S02]  /*26e0*/  LDCU UR4, c[0x0][0xb30] ;  /* 0x00016600ff0477ac */ /* 0x000ea40008000800 */
[----:B--2---:R-:W-:-:S09]  /*26f0*/  UISETP.NE.AND UP0, UPT, UR4, 0x1, UPT ;  /* 0x000000010400788c */ /* 0x004fd2000bf05270 */
[----:B------:R-:W-:Y:S05]  /*2700*/  BRA.U UP0, `(.L_x_41) ;  /* 0x0000000100447547 */ /* 0x000fea000b800000 */
[----:B------:R-:W2:Y:S01]  /*2710*/  LDCU.128 UR12, c[0x0][0xb10] ;  /* 0x00016200ff0c77ac */ /* 0x000ea20008000c00 */
[----:B------:R-:W3:Y:S01]  /*2720*/  LDCU UR16, c[0x0][0xb0c] ;  /* 0x00016180ff1077ac */ /* 0x000ee20008000800 */
[----:B------:R-:W4:Y:S01]  /*2730*/  LDCU UR17, c[0x0][0xb20] ;  /* 0x00016400ff1177ac */ /* 0x000f220008000800 */
[----:B--2---:R-:W-:Y:S02]  /*2740*/  UIMAD.WIDE.U32 UR10, UR37, UR12, URZ ;  /* 0x0000000c250a72a5 */ /* 0x004fe4000f8e00ff */
[----:B------:R-:W-:Y:S02]  /*2750*/  UIMAD.WIDE.U32 UR8, UR29, UR15, URZ ;  /* 0x0000000f1d0872a5 */ /* 0x000fe4000f8e00ff */
[----:B---3--:R-:W-:Y:S02]  /*2760*/  UISETP.NE.AND UP2, UPT, UR16, 0x1, UPT ;  /* 0x000000011000788c */ /* 0x008fe4000bf45270 */
[----:B------:R-:W-:Y:S01]  /*2770*/  UISETP.NE.AND UP0, UPT, UR14, 0x1, UPT ;  /* 0x000000010e00788c */ /* 0x000fe2000bf05270 */
[----:B------:R-:W-:-:S02]  /*2780*/  UMOV UR7, UR11 ;  /* 0x0000000b00077c82 */ /* 0x000fc40008000000 */
[----:B------:R-:W-:Y:S01]  /*2790*/  UMOV UR4, UR9 ;  /* 0x0000000900047c82 */ /* 0x000fe20008000000 */
[----:B------:R-:W-:Y:S02]  /*27a0*/  USHF.R.U32.HI UR7, URZ, UR13, UR7 ;  /* 0x0000000dff077299 */ /* 0x000fe40008011607 */
[----:B----4-:R-:W-:Y:S02]  /*27b0*/  USHF.R.U32.HI UR4, URZ, UR17, UR4 ;  /* 0x00000011ff047299 */ /* 0x010fe40008011604 */
[----:B------:R-:W-:Y:S02]  /*27c0*/  USEL UR7, UR37, UR7, !UP2 ;  /* 0x0000000725077287 */ /* 0x000fe4000d000000 */
[----:B------:R-:W-:-:S04]  /*27d0*/  USEL UR4, UR29, UR4, !UP0 ;  /* 0x000000041d047287 */ /* 0x000fc8000c000000 */
[----:B------:R-:W-:Y:S02]  /*27e0*/  UIADD3 UR8, UPT, UPT, UR7, -UR4, URZ ;  /* 0x8000000407087290 */ /* 0x000fe4000fffe0ff */
[----:B------:R-:W-:Y:S02]  /*27f0*/  UIADD3 UR4, UPT, UPT, -UR7, UR4, URZ ;  /* 0x0000000407047290 */ /* 0x000fe4000fffe1ff */
[----:B------:R-:W-:Y:S02]  /*2800*/  UIMAD UR29, UR8, UR14, UR29 ;  /* 0x0000000e081d72a4 */ /* 0x000fe4000f8e021d */
[----:B------:R-:W-:-:S12]  /*2810*/  UIMAD UR37, UR4, UR16, UR37 ;  /* 0x00000010042572a4 */ /* 0x000fd8000f8e0225 */
.L_x_41:
[----:B------:R-:W-:Y:S01]  /*2820*/  VIADD R11, R11, 0x1 ;  /* 0x000000010b0b7836 */ /* 0x000fe20000000000 */
[----:B------:R-:W-:Y:S01]  /*2830*/  R2UR UR4, R50 ;  /* 0x00000000320472ca */ /* 0x000fe200000e0000 */
[----:B------:R-:W-:Y:S01]  /*2840*/  UIADD3 UR31, UPT, UPT, UR37, UR63, URZ ;  /* 0x0000003f251f7290 */ /* 0x000fe2000fffe0ff */
[----:B------:R-:W-:Y:S02]  /*2850*/  PLOP3.LUT P1, PT, PT, PT, PT, 0x80, 0x8 ;  /* 0x000000000008781c */ /* 0x000fe40003f2f070 */
[----:B------:R-:W-:-:S04]  /*2860*/  ISETP.NE.AND P0, PT, R11, 0x2, PT ;  /* 0x000000020b00780c */ /* 0x000fc80003f05270 */
[----:B-1----:R-:W-:Y:S02]  /*2870*/  SEL R0, RZ, 0x1, P0 ;  /* 0x00000001ff007807 */ /* 0x002fe40000000000 */
[----:B------:R-:W-:Y:S02]  /*2880*/  SEL R11, R11, RZ, P0 ;  /* 0x000000ff0b0b7207 */ /* 0x000fe40000000000 */
[----:B------:R-:W-:Y:S01]  /*2890*/  LOP3.LUT R10, R10, R0, RZ, 0x3c, !PT ;  /* 0x000000000a0a7212 */ /* 0x000fe200078e3cff */
[----:B------:R-:W-:Y:S01]  /*28a0*/  UIADD3 UR30, UPT, UPT, UR29, UR4, URZ ;  /* 0x000000041d1e7290 */ /* 0x000fe2000fffe0ff */
[----:B------:R-:W-:Y:S11]  /*28b0*/  BRA.U UP1, `(.L_x_42) ;  /* 0xfffffff101247547 */ /* 0x000ff6000b83ffff */
[----:B------:R-:W-:Y:S01]  /*28c0*/  UIADD3 UR7, UPT, UPT, UR6, 0x20, URZ ;  /* 0x0000002006077890 */ /* 0x000fe2000fffe0ff */
[----:B------:R-:W-:-:S03]  /*28d0*/  SHF.L.U32 R2, R12, 0x1f, RZ ;  /* 0x0000001f0c027819 */ /* 0x000fc600000006ff */
[----:B------:R-:W-:-:S09]  /*28e0*/  ULEA UR4, UR5, UR7, 0x3 ;  /* 0x0000000705047291 */ /* 0x000fd2000f8e18ff */
[----:B------:R-:W1:Y:S02]  /*28f0*/  SYNCS.PHASECHK.TRANS64.TRYWAIT P0, [UR4], R2 ;  /* 0x00000002ff0075a7 */ /* 0x000e640008001104 */
[----:B-1----:R-:W-:Y:S05]  /*2900*/  @!P0 BRA `(.L_x_43) ;  /* 0x0000006400b08947 */ /* 0x002fea0003800000 */
.L_x_154:
[----:B------:R-:W-:-:S04]  /*2910*/  UIADD3 UR4, UPT, UPT, UR5, 0x1, URZ ;  /* 0x0000000105047890 */ /* 0x000fc8000fffe0ff */
[----:B------:R-:W-:-:S04]  /*2920*/  UISETP.NE.AND UP0, UPT, UR4, 0x4, UPT ;  /* 0x000000040400788c */ /* 0x000fc8000bf05270 */
[----:B------:R-:W-:Y:S02]  /*2930*/  USEL UR6, URZ, 0x1, UP0 ;  /* 0x00000001ff067887 */ /* 0x000fe40008000000 */
[----:B------:R-:W-:-:S04]  /*2940*/  USEL UR4, UR4, URZ, UP0 ;  /* 0x000000ff04047287 */ /* 0x000fc80008000000 */
[----:B------:R-:W-:Y:S01]  /*2950*/  ULEA UR5, UR4, UR7, 0x3 ;  /* 0x0000000704057291 */ /* 0x000fe2000f8e18ff */
[----:B-1----:R-:W-:-:S04]  /*2960*/  LOP3.LUT R2, R12, UR6, RZ, 0x3c, !PT ;  /* 0x000000060c027c12 */ /* 0x002fc8000f8e3cff */
[----:B------:R-:W-:-:S04]  /*2970*/  SHF.L.U32 R3, R2, 0x1f, RZ ;  /* 0x0000001f02037819 */ /* 0x000fc800000006ff */
[----:B------:R-:W1:Y:S02]  /*2980*/  SYNCS.PHASECHK.TRANS64.TRYWAIT P0, [UR5], R3 ;  /* 0x00000003ff0075a7 */ /* 0x000e640008001105 */
[----:B-1----:R-:W-:Y:S05]  /*2990*/  @!P0 BRA `(.L_x_44) ;  /* 0x0000006400a48947 */ /* 0x002fea0003800000 */
.L_x_156:
[----:B------:R-:W-:-:S04]  /*29a0*/  UIADD3 UR4, UPT, UPT, UR4, 0x1, URZ ;  /* 0x0000000104047890 */ /* 0x000fc8000fffe0ff */
[----:B------:R-:W-:-:S04]  /*29b0*/  UISETP.NE.AND UP0, UPT, UR4, 0x4, UPT ;  /* 0x000000040400788c */ /* 0x000fc8000bf05270 */
[----:B------:R-:W-:Y:S02]  /*29c0*/  USEL UR6, URZ, 0x1, UP0 ;  /* 0x00000001ff067887 */ /* 0x000fe40008000000 */
[----:B------:R-:W-:-:S04]  /*29d0*/  USEL UR4, UR4, URZ, UP0 ;  /* 0x000000ff04047287 */ /* 0x000fc80008000000 */
[----:B------:R-:W-:Y:S01]  /*29e0*/  ULEA UR5, UR4, UR7, 0x3 ;  /* 0x0000000704057291 */ /* 0x000fe2000f8e18ff */
[----:B------:R-:W-:-:S04]  /*29f0*/  LOP3.LUT R2, R2, UR6, RZ, 0x3c, !PT ;  /* 0x0000000602027c12 */ /* 0x000fc8000f8e3cff */
[----:B-1----:R-:W-:-:S04]  /*2a00*/  SHF.L.U32 R3, R2, 0x1f, RZ ;  /* 0x0000001f02037819 */ /* 0x002fc800000006ff */
[----:B------:R-:W1:Y:S02]  /*2a10*/  SYNCS.PHASECHK.TRANS64.TRYWAIT P0, [UR5], R3 ;  /* 0x00000003ff0075a7 */ /* 0x000e640008001105 */
[----:B-1----:R-:W-:Y:S05]  /*2a20*/  @!P0 BRA `(.L_x_45) ;  /* 0x0000006400988947 */ /* 0x002fea0003800000 */
.L_x_158:
[----:B------:R-:W-:-:S04]  /*2a30*/  UIADD3 UR4, UPT, UPT, UR4, 0x1, URZ ;  /* 0x0000000104047890 */ /* 0x000fc8000fffe0ff */
[----:B------:R-:W-:-:S04]  /*2a40*/  UISETP.NE.AND UP0, UPT, UR4, 0x4, UPT ;  /* 0x000000040400788c */ /* 0x000fc8000bf05270 */
[----:B------:R-:W-:Y:S02]  /*2a50*/  USEL UR5, URZ, 0x1, UP0 ;  /* 0x00000001ff057887 */ /* 0x000fe40008000000 */
[----:B------:R-:W-:-:S04]  /*2a60*/  USEL UR4, UR4, URZ, UP0 ;  /* 0x000000ff04047287 */ /* 0x000fc80008000000 */
[----:B------:R-:W-:Y:S01]  /*2a70*/  ULEA UR4, UR4, UR7, 0x3 ;  /* 0x0000000704047291 */ /* 0x000fe2000f8e18ff */
[----:B------:R-:W-:-:S04]  /*2a80*/  LOP3.LUT R2, R2, UR5, RZ, 0x3c, !PT ;  /* 0x0000000502027c12 */ /* 0x000fc8000f8e3cff */
[----:B------:R-:W-:Y:S01]  /*2a90*/  SHF.L.U32 R2, R2, 0x1f, RZ ;  /* 0x0000001f02027819 */ /* 0x000fe200000006ff */
[----:B-1----:R-:W-:-:S07]  /*2aa0*/  IMAD.U32 R0, RZ, RZ, UR4 ;  /* 0x00000004ff007e24 */ /* 0x002fce000f8e00ff */
.L_x_46:
[----:B-1----:R1:W2:Y:S02]  /*2ab0*/  SYNCS.PHASECHK.TRANS64.TRYWAIT P0, [R0+URZ], R2 ;  /* 0x00000002000075a7 */ /* 0x0022a400080011ff */
[----:B--2---:R-:W-:Y:S05]  /*2ac0*/  @!P0 NANOSLEEP.SYNCS 0x989680 ;  /* 0x009896800000895d */ /* 0x004fea0003900000 */
[----:B------:R-:W2:Y:S02]  /*2ad0*/  @!P0 SYNCS.PHASECHK.TRANS64 P0, [R0+URZ], R2 ;  /* 0x00000002000085a7 */ /* 0x000ea400080010ff */
[----:B--2---:R-:W-:Y:S05]  /*2ae0*/  @P0 EXIT ;  /* 0x000000000000094d */ /* 0x004fea0003800000 */
[----:B------:R-:W-:Y:S05]  /*2af0*/  BRA `(.L_x_46) ;  /* 0xfffffffc00ec7947 */ /* 0x000fea000383ffff */
.L_x_22:
[----:B------:R-:W-:-:S04]  /*2b00*/  UISETP.NE.AND UP0, UPT, UR47, URZ, UPT ;  /* 0x000000ff2f00728c */ /* 0x000fc8000bf05270 */
[----:B------:R-:W-:-:S09]  /*2b10*/  UISETP.NE.OR UP0, UPT, UR18, 0x1, UP0 ;  /* 0x000000011200788c */ /* 0x000fd20008705670 */
[----:B------:R-:W-:Y:S05]  /*2b20*/  BRA.U UP0, `(.L_x_47) ;  /* 0x0000000500487547 */ /* 0x000fea000b800000 */
[----:B------:R-:W-:Y:S01]  /*2b30*/  ISETP.GE.U32.AND P2, PT, R0, 0x4, PT ;  /* 0x000000040000780c */ /* 0x000fe20003f46070 */
[----:B------:R-:W-:Y:S01]  /*2b40*/  IMAD.MOV.U32 R12, RZ, RZ, 0x1 ;  /* 0x00000001ff0c7424 */ /* 0x000fe200078e00ff */
[----:B------:R-:W-:Y:S02]  /*2b50*/  CS2R R10, SRZ ;  /* 0x00000000000a7805 */ /* 0x000fe4000001ff00 */
[----:B------:R-:W-:Y:S01]  /*2b60*/  CS2R R8, SRZ ;  /* 0x0000000000087805 */ /* 0x000fe2000001ff00 */
[----:B------:R-:W-:Y:S01]  /*2b70*/  UMOV UR6, 0x400 ;  /* 0x0000040000067882 */ /* 0x000fe20000000000 */
[----:B------:R-:W-:Y:S01]  /*2b80*/  UMOV UR5, URZ ;  /* 0x000000ff00057c82 */ /* 0x000fe20008000000 */
[----:B------:R-:W-:-:S12]  /*2b90*/  ULEA UR6, UR47, UR6, 0x18 ;  /* 0x000000062f067291 */ /* 0x000fd8000f8ec0ff */
.L_x_51:
[----:B------:R-:W-:Y:S02]  /*2ba0*/  LEA R2, R8, UR6, 0x3 ;  /* 0x0000000608027c11 */ /* 0x000fe4000f8e18ff */
[----:B------:R-:W-:-:S03]  /*2bb0*/  SHF.L.U32 R4, R9, 0x1f, RZ ;  /* 0x0000001f09047819 */ /* 0x000fc600000006ff */
[----:B------:R-:W-:Y:S01]  /*2bc0*/  VIADD R5, R2, 0x100 ;  /* 0x0000010002057836 */ /* 0x000fe20000000000 */
[----:B------:R-:W2:Y:S02]  /*2bd0*/  SYNCS.PHASECHK.TRANS64.TRYWAIT P0, [R2+URZ+0xf0], R4 ;  /* 0x0000f004020075a7 */ /* 0x000ea400080011ff */
[----:B--2---:R-:W-:Y:S05]  /*2be0*/  @!P0 BRA `(.L_x_48) ;  /* 0x0000006400408947 */ /* 0x004fea0003800000 */
.L_x_159:
[----:B------:R-:W-:Y:S01]  /*2bf0*/  ULEA UR4, UR5, UR6, 0x3 ;  /* 0x0000000605047291 */ /* 0x000fe2000f8e18ff */
[----:B--2---:R-:W-:Y:S01]  /*2c00*/  PRMT R2, RZ, 0x654, R5 ;  /* 0x00000654ff027816 */ /* 0x004fe20000000005 */
[----:B------:R-:W-:Y:S01]  /*2c10*/  @!P2 IMAD.MOV.U32 R4, RZ, RZ, 0x10 ;  /* 0x00000010ff04a424 */ /* 0x000fe200078e00ff */
[----:B------:R-:W-:Y:S01]  /*2c20*/  SHF.L.U32 R5, R12, 0x1f, RZ ;  /* 0x0000001f0c057819 */ /* 0x000fe200000006ff */
[----:B------:R-:W-:Y:S01]  /*2c30*/  UIADD3 UR7, UPT, UPT, UR4, 0x90, URZ ;  /* 0x0000009004077890 */ /* 0x000fe2000fffe0ff */
[----:B------:R2:W-:Y:S05]  /*2c40*/  SYNCS.ARRIVE.TRANS64.RED.A1T0 RZ, [R2+URZ], RZ ;  /* 0x000000ff02ff79a7 */ /* 0x0005ea00081004ff */
[----:B------:R-:W-:Y:S01]  /*2c50*/  IMAD.U32 R6, RZ, RZ, UR7 ;  /* 0x00000007ff067e24 */ /* 0x000fe2000f8e00ff */
[----:B------:R-:W3:Y:S04]  /*2c60*/  SYNCS.PHASECHK.TRANS64.TRYWAIT P0, [UR4+0xa0], R5 ;  /* 0x0000a005ff0075a7 */ /* 0x000ee80008001104 */
[----:B------:R-:W-:Y:S01]  /*2c70*/  PRMT R6, R0, 0x654, R6 ;  /* 0x0000065400067816 */ /* 0x000fe20000000006 */
[----:B--23--:R-:W-:Y:S06]  /*2c80*/  @!P0 BRA `(.L_x_49) ;  /* 0x00000064002c8947 */ /* 0x00cfec0003800000 */
.L_x_161:
[----:B------:R-:W-:Y:S01]  /*2c90*/  ULEA UR8, UR5, UR6, 0x4 ;  /* 0x0000000605087291 */ /* 0x000fe2000f8e20ff */
[----:B------:R-:W-:Y:S01]  /*2ca0*/  SEL R3, R6, R3, !P2 ;  /* 0x0000000306037207 */ /* 0x000fe20005000000 */
[----:B------:R-:W-:Y:S01]  /*2cb0*/  UIADD3 UR9, UPT, UPT, UR4, 0x90, URZ ;  /* 0x0000009004097890 */ /* 0x000fe2000fffe0ff */
[----:B--2---:R-:W-:Y:S01]  /*2cc0*/  LEA R2, R11, UR6, 0x3 ;  /* 0x000000060b027c11 */ /* 0x004fe2000f8e18ff */
[----:B------:R-:W-:Y:S01]  /*2cd0*/  UIADD3 UR8, UPT, UPT, UR8, 0x120, URZ ;  /* 0x0000012008087890 */ /* 0x000fe2000fffe0ff */
[----:B------:R2:W-:Y:S01]  /*2ce0*/  @!P2 SYNCS.ARRIVE.TRANS64.RED RZ, [R3+URZ], R4 ;  /* 0x0000000403ffa9a7 */ /* 0x0005e200080004ff */
[----:B------:R-:W-:Y:S01]  /*2cf0*/  UIADD3 UR4, UPT, UPT, UR5, 0x1, URZ ;  /* 0x0000000105047890 */ /* 0x000fe2000fffe0ff */
[----:B------:R-:W-:-:S03]  /*2d00*/  VIADD R8, R8, 0x1 ;  /* 0x0000000108087836 */ /* 0x000fc60000000000 */
[----:B------:R-:W-:Y:S02]  /*2d10*/  UISETP.NE.AND UP0, UPT, UR4, 0x2, UPT ;  /* 0x000000020400788c */ /* 0x000fe4000bf05270 */
[----:B------:R-:W-:Y:S01]  /*2d20*/  ISETP.NE.AND P0, PT, R8, 0x2, PT ;  /* 0x000000020800780c */ /* 0x000fe20003f05270 */
[----:B------:R-:W-:Y:S06]  /*2d30*/  UGETNEXTWORKID.BROADCAST [UR8], [UR9] ;  /* 0x00000000080073ca */ /* 0x000fec0008000100 */
[----:B------:R-:W-:Y:S02]  /*2d40*/  USEL UR7, URZ, 0x1, UP0 ;  /* 0x00000001ff077887 */ /* 0x000fe40008000000 */
[----:B------:R-:W-:-:S04]  /*2d50*/  USEL UR5, UR4, URZ, UP0 ;  /* 0x000000ff04057287 */ /* 0x000fc80008000000 */
[----:B------:R-:W-:Y:S02]  /*2d60*/  LOP3.LUT R12, R12, UR7, RZ, 0x3c, !PT ;  /* 0x000000070c0c7c12 */ /* 0x000fe4000f8e3cff */
[----:B--2---:R-:W-:-:S04]  /*2d70*/  SHF.L.U32 R4, R10, 0x1f, RZ ;  /* 0x0000001f0a047819 */ /* 0x004fc800000006ff */
[----:B------:R-:W2:Y:S02]  /*2d80*/  SYNCS.PHASECHK.TRANS64.TRYWAIT P1, [R2+URZ+0x90], R4 ;  /* 0x00009004020075a7 */ /* 0x000ea400080211ff */
[----:B--2---:R-:W-:Y:S05]  /*2d90*/  @!P1 BRA `(.L_x_50) ;  /* 0x0000006400009947 */ /* 0x004fea0003800000 */
.L_x_162:
[C---:B--2---:R-:W-:Y:S01]  /*2da0*/  LEA R4, R11.reuse, UR6, 0x4 ;  /* 0x000000060b047c11 */ /* 0x044fe2000f8e20ff */
[----:B------:R-:W-:Y:S01]  /*2db0*/  VIADD R2, R2, 0xa0 ;  /* 0x000000a002027836 */ /* 0x000fe20000000000 */
[----:B------:R-:W-:Y:S01]  /*2dc0*/  SEL R8, R8, RZ, P0 ;  /* 0x000000ff08087207 */ /* 0x000fe20000000000 */
[----:B------:R-:W-:-:S03]  /*2dd0*/  VIADD R11, R11, 0x1 ;  /* 0x000000010b0b7836 */ /* 0x000fc60000000000 */
[----:B------:R-:W2:Y:S01]  /*2de0*/  LDS.128 R4, [R4+0x120] ;  /* 0x0001200004047984 */ /* 0x000ea20000000c00 */
[----:B------:R-:W-:Y:S02]  /*2df0*/  PRMT R2, RZ, 0x654, R2 ;  /* 0x00000654ff027816 */ /* 0x000fe40000000002 */
[C---:B------:R-:W-:Y:S01]  /*2e00*/  ISETP.NE.AND P1, PT, R11.reuse, 0x2, PT ;  /* 0x000000020b00780c */ /* 0x040fe20003f25270 */
[----:B------:R-:W-:Y:S01]  /*2e10*/  @!PT LDS RZ, [RZ] ;  /* 0x00000000fffff984 */ /* 0x000fe20000000800 */
[----:B------:R-:W-:Y:S01]  /*2e20*/  @!PT LDS RZ, [RZ] ;  /* 0x00000000fffff984 */ /* 0x000fe20000000800 */
[----:B------:R-:W-:Y:S01]  /*2e30*/  @!PT LDS RZ, [RZ] ;  /* 0x00000000fffff984 */ /* 0x000fe20000000800 */
[----:B------:R-:W-:Y:S01]  /*2e40*/  @!PT LDS RZ, [RZ] ;  /* 0x00000000fffff984 */ /* 0x000fe20000000800 */
[----:B------:R3:W-:Y:S06]  /*2e50*/  MEMBAR.ALL.CTA ;  /* 0x0000000000007992 */ /* 0x0007ec0000008000 */
[----:B---3--:R-:W3:Y:S01]  /*2e60*/  FENCE.VIEW.ASYNC.S ;  /* 0x00000000000073c6 */ /* 0x008ee20000000000 */
[----:B------:R-:W-:Y:S01]  /*2e70*/  SEL R11, R11, RZ, P1 ;  /* 0x000000ff0b0b7207 */ /* 0x000fe20000800000 */
[----:B---3--:R3:W-:Y:S01]  /*2e80*/  SYNCS.ARRIVE.TRANS64.RED.A1T0 RZ, [R2+URZ], RZ ;  /* 0x000000ff02ff79a7 */ /* 0x0087e200081004ff */
[----:B--2---:R-:W-:-:S02]  /*2e90*/  LOP3.LUT P3, RZ, R6, 0x1, RZ, 0xc0, !PT ;  /* 0x0000000106ff7812 */ /* 0x004fc4000786c0ff */
[----:B------:R-:W-:-:S04]  /*2ea0*/  SEL R4, RZ, 0x1, P1 ;  /* 0x00000001ff047807 */ /* 0x000fc80000800000 */
[----:B------:R-:W-:Y:S02]  /*2eb0*/  LOP3.LUT R10, R10, R4, RZ, 0x3c, !PT ;  /* 0x000000040a0a7212 */ /* 0x000fe400078e3cff */
[----:B---3--:R-:W-:-:S04]  /*2ec0*/  SEL R2, RZ, 0x1, P0 ;  /* 0x00000001ff027807 */ /* 0x008fc80000000000 */
[----:B------:R-:W-:Y:S01]  /*2ed0*/  LOP3.LUT R9, R9, R2, RZ, 0x3c, !PT ;  /* 0x0000000209097212 */ /* 0x000fe200078e3cff */
[----:B------:R-:W-:Y:S06]  /*2ee0*/  @P3 BRA `(.L_x_51) ;  /* 0xfffffffc002c3947 */ /* 0x000fec000383ffff */
[----:B------:R-:W-:Y:S01]  /*2ef0*/  ULEA UR4, UR5, UR6, 0x3 ;  /* 0x0000000605047291 */ /* 0x000fe2000f8e18ff */
[----:B------:R-:W-:-:S08]  /*2f00*/  SHF.L.U32 R2, R12, 0x1f, RZ ;  /* 0x0000001f0c027819 */ /* 0x000fd000000006ff */
[----:B------:R-:W2:Y:S02]  /*2f10*/  SYNCS.PHASECHK.TRANS64 P0, [UR4+0xa0], R2 ;  /* 0x0000a002ff0075a7 */ /* 0x000ea40008001004 */
[----:B--2---:R-:W-:Y:S05]  /*2f20*/  @P0 BRA `(.L_x_52) ;  /* 0x0000000000080947 */ /* 0x004fea0003800000 */
[----:B------:R-:W2:Y:S02]  /*2f30*/  SYNCS.PHASECHK.TRANS64.TRYWAIT P0, [UR4+0xa0], R2 ;  /* 0x0000a002ff0075a7 */ /* 0x000ea40008001104 */
[----:B--2---:R-:W-:Y:S05]  /*2f40*/  @!P0 BRA `(.L_x_53) ;  /* 0x0000006000a88947 */ /* 0x004fea0003800000 */
.L_x_52:
[----:B------:R-:W-:-:S04]  /*2f50*/  UIADD3 UR7, UPT, UPT, UR5, 0x1, URZ ;  /* 0x0000000105077890 */ /* 0x000fc8000fffe0ff */
[----:B------:R-:W-:-:S04]  /*2f60*/  UISETP.NE.AND UP0, UPT, UR7, 0x2, UPT ;  /* 0x000000020700788c */ /* 0x000fc8000bf05270 */
[----:B------:R-:W-:Y:S02]  /*2f70*/  USEL UR8, URZ, 0x1, UP0 ;  /* 0x00000001ff087887 */ /* 0x000fe40008000000 */
[----:B------:R-:W-:-:S04]  /*2f80*/  USEL UR7, UR7, URZ, UP0 ;  /* 0x000000ff07077287 */ /* 0x000fc80008000000 */
[----:B------:R-:W-:Y:S01]  /*2f90*/  ULEA UR7, UR7, UR6, 0x3 ;  /* 0x0000000607077291 */ /* 0x000fe2000f8e18ff */
[----:B--2---:R-:W-:-:S04]  /*2fa0*/  LOP3.LUT R2, R12, UR8, RZ, 0x3c, !PT ;  /* 0x000000080c027c12 */ /* 0x004fc8000f8e3cff */
[----:B------:R-:W-:-:S04]  /*2fb0*/  SHF.L.U32 R0, R2, 0x1f, RZ ;  /* 0x0000001f02007819 */ /* 0x000fc800000006ff */
[----:B------:R-:W2:Y:S02]  /*2fc0*/  SYNCS.PHASECHK.TRANS64 P0, [UR7+0xa0], R0 ;  /* 0x0000a000ff0075a7 */ /* 0x000ea40008001007 */
[----:B-12---:R-:W-:Y:S05]  /*2fd0*/  @P0 EXIT ;  /* 0x000000000000094d */ /* 0x006fea0003800000 */
[----:B------:R-:W-:Y:S02]  /*2fe0*/  SHF.L.U32 R2, R2, 0x1f, RZ ;  /* 0x0000001f02027819 */ /* 0x000fe400000006ff */
[----:B------:R-:W-:-:S07]  /*2ff0*/  MOV R0, UR7 ;  /* 0x0000000700007c02 */ /* 0x000fce0008000f00 */
.L_x_54:
[----:B-1----:R1:W2:Y:S02]  /*3000*/  SYNCS.PHASECHK.TRANS64.TRYWAIT P0, [R0+URZ+0xa0], R2 ;  /* 0x0000a002000075a7 */ /* 0x0022a400080011ff */
[----:B--2---:R-:W-:Y:S05]  /*3010*/  @!P0 NANOSLEEP.SYNCS 0x989680 ;  /* 0x009896800000895d */ /* 0x004fea0003900000 */
[----:B------:R-:W2:Y:S02]  /*3020*/  @!P0 SYNCS.PHASECHK.TRANS64 P0, [R0+URZ+0xa0], R2 ;  /* 0x0000a002000085a7 */ /* 0x000ea400080010ff */
[----:B--2---:R-:W-:Y:S05]  /*3030*/  @P0 EXIT ;  /* 0x000000000000094d */ /* 0x004fea0003800000 */
[----:B------:R-:W-:Y:S05]  /*3040*/  BRA `(.L_x_54) ;  /* 0xfffffffc00ec7947 */ /* 0x000fea000383ffff */
.L_x_47:
[----:B------:R-:W-:Y:S05]  /*3050*/  BRA.U UP5, `(.L_x_55) ;  /* 0x0000001105d47547 */ /* 0x000fea000b800000 */
[----:B------:R-:W-:Y:S01]  /*3060*/  UMOV UR4, 0x40 ;  /* 0x0000004000047882 */ /* 0x000fe20000000000 */
[----:B------:R-:W-:Y:S01]  /*3070*/  NOP ;  /* 0x0000000000007918 */ /* 0x000fe20000000000 */
[----:B------:R-:W-:Y:S01]  /*3080*/  ULEA UR5, UR47, UR4, 0x18 ;  /* 0x000000042f057291 */ /* 0x000fe2000f8ec0ff */
[----:B------:R-:W-:Y:S02]  /*3090*/  UMOV UR6, 0x400 ;  /* 0x0000040000067882 */ /* 0x000fe40000000000 */
[----:B------:R-:W-:-:S06]  /*30a0*/  ULEA UR6, UR47, UR6, 0x18 ;  /* 0x000000062f067291 */ /* 0x000fcc000f8ec0ff */
[----:B------:R-:W2:Y:S02]  /*30b0*/  LDS.U8 R0, [UR5+0x1c] ;  /* 0x00001c05ff007984 */ /* 0x000ea40008000000 */
[----:B--2---:R-:W-:-:S13]  /*30c0*/  ISETP.NE.AND P0, PT, R0, RZ, PT ;  /* 0x000000ff0000720c */ /* 0x004fda0003f05270 */
[----:B------:R-:W-:Y:S05]  /*30d0*/  @P0 BRA `(.L_x_56) ;  /* 0x0000000400080947 */ /* 0x000fea0003800000 */
[----:B------:R-:W-:Y:S02]  /*30e0*/  UISETP.NE.U32.AND UP1, UPT, UR48, 0x1, UPT ;  /* 0x000000013000788c */ /* 0x000fe4000bf25070 */
[----:B------:R-:W-:-:S07]  /*30f0*/  UIADD3 UR7, UPT, UPT, UR5, 0x8, URZ ;  /* 0x0000000805077890 */ /* 0x000fce000fffe0ff */
[----:B------:R-:W-:Y:S05]  /*3100*/  BRA.U !UP1, `(.L_x_57) ;  /* 0x00000001099c7547 */ /* 0x000fea000b800000 */
[----:B------:R-:W-:Y:S01]  /*3110*/  ELECT P0, URZ, PT ;  /* 0x0000000000ff782f */ /* 0x000fe20003800000 */
[----:B------:R-:W-:-:S12]  /*3120*/  BSSY B0, `(.L_x_57) ;  /* 0x0000025000007945 */ /* 0x000fd80003800000 */
[----:B------:R-:W-:Y:S05]  /*3130*/  @!P0 BRA `(.L_x_58) ;  /* 0x00000000008c8947 */ /* 0x000fea0003800000 */
[----:B------:R-:W-:-:S05]  /*3140*/  UMOV UR4, 0x10 ;  /* 0x0000001000047882 */ /* 0x000fca0000000000 */
[----:B------:R-:W-:Y:S04]  /*3150*/  DEPBAR.LE SB2, 0x36 ;  /* 0x0000ad800000791a */ /* 0x000fe80000000000 */
[----:B------:R-:W2:Y:S02]  /*3160*/  UTCATOMSWS.2CTA.FIND_AND_SET.ALIGN UP0, UR4, UR4 ;  /* 0x00000004000475e3 */ /* 0x000ea40008200800 */
[----:B--2---:R-:W-:Y:S01]  /*3170*/  MOV R10, UR4 ;  /* 0x00000004000a7c02 */ /* 0x004fe20008000f00 */
[----:B------:R-:W-:Y:S06]  /*3180*/  BRA.U UP0, `(.L_x_59) ;  /* 0x0000000100187547 */ /* 0x000fec000b800000 */
.L_x_60:
[----:B------:R-:W-:Y:S05]  /*3190*/  NANOSLEEP 0x64 ;  /* 0x000000640000795d */ /* 0x000fea0003800000 */
[----:B------:R-:W-:-:S05]  /*31a0*/  UMOV UR4, 0x10 ;  /* 0x0000001000047882 */ /* 0x000fca0000000000 */
[----:B------:R-:W-:Y:S04]  /*31b0*/  DEPBAR.LE SB2, 0x36 ;  /* 0x0000ad800000791a */ /* 0x000fe80000000000 */
[----:B------:R-:W2:Y:S02]  /*31c0*/  UTCATOMSWS.2CTA.FIND_AND_SET.ALIGN UP0, UR4, UR4 ;  /* 0x00000004000475e3 */ /* 0x000ea40008200800 */
[----:B--2---:R-:W-:Y:S01]  /*31d0*/  MOV R10, UR4 ;  /* 0x00000004000a7c02 */ /* 0x004fe20008000f00 */
[----:B------:R-:W-:Y:S05]  /*31e0*/  BRA.U !UP0, `(.L_x_60) ;  /* 0xfffffffd08e87547 */ /* 0x000fea000b83ffff */
.L_x_59:
[----:B------:R-:W2:Y:S01]  /*31f0*/  LDS R6, [UR5+0x10] ;  /* 0x00001005ff067984 */ /* 0x000ea20008000800 */
[----:B------:R-:W-:Y:S01]  /*3200*/  IMAD.U32 R0, RZ, RZ, UR6 ;  /* 0x00000006ff007e24 */ /* 0x000fe2000f8e00ff */
[----:B------:R-:W-:-:S03]  /*3210*/  MOV R4, UR49 ;  /* 0x0000003100047c02 */ /* 0x000fc60008000f00 */
[----:B------:R-:W-:Y:S01]  /*3220*/  VIADD R0, R0, 0x140 ;  /* 0x0000014000007836 */ /* 0x000fe20000000000 */
[----:B--2---:R-:W-:-:S04]  /*3230*/  SHF.L.U32 R6, R6, 0x1f, RZ ;  /* 0x0000001f06067819 */ /* 0x004fc800000006ff */
[----:B------:R-:W2:Y:S02]  /*3240*/  SYNCS.PHASECHK.TRANS64.TRYWAIT P0, [UR5+0x8], R6 ;  /* 0x00000806ff0075a7 */ /* 0x000ea40008001105 */
[----:B--2---:R-:W-:Y:S05]  /*3250*/  @P0 BRA `(.L_x_61) ;  /* 0x0000000000080947 */ /* 0x004fea0003800000 */
[----:B------:R-:W2:Y:S02]  /*3260*/  SYNCS.PHASECHK.TRANS64.TRYWAIT P0, [UR5+0x8], R6 ;  /* 0x00000806ff0075a7 */ /* 0x000ea40008001105 */
[----:B--2---:R-:W-:Y:S05]  /*3270*/  @!P0 BRA `(.L_x_62) ;  /* 0x0000005c00f48947 */ /* 0x004fea0003800000 */
.L_x_61:
[----:B------:R-:W-:Y:S01]  /*3280*/  PRMT R4, R4, 0x654, R0 ;  /* 0x0000065404047816 */ /* 0x000fe20000000000 */
[----:B------:R-:W-:Y:S01]  /*3290*/  HFMA2 R0, -RZ, RZ, 0, 5.9604644775390625e-08 ;  /* 0x00000001ff007431 */ /* 0x000fe200000001ff */
[----:B------:R-:W-:Y:S01]  /*32a0*/  UPRMT UR4, UR49, 0x654, UR7 ;  /* 0x0000065431047896 */ /* 0x000fe20008000007 */
[----:B------:R-:W-:Y:S02]  /*32b0*/  IMAD.MOV.U32 R8, RZ, RZ, 0xffff ;  /* 0x0000ffffff087424 */ /* 0x000fe400078e00ff */
[----:B--2---:R-:W-:Y:S02]  /*32c0*/  IMAD.MOV.U32 R6, RZ, RZ, 0x4 ;  /* 0x00000004ff067424 */ /* 0x004fe400078e00ff */
[----:B------:R-:W-:Y:S01]  /*32d0*/  IMAD.SHL.U32 R9, R10, 0x20, RZ ;  /* 0x000000200a097824 */ /* 0x000fe200078e00ff */
[----:B------:R-:W-:Y:S02]  /*32e0*/  MOV R5, UR4 ;  /* 0x0000000400057c02 */ /* 0x000fe40008000f00 */
[-C--:B------:R-:W-:Y:S01]  /*32f0*/  SHF.L.U32 R8, R8, R10.reuse, RZ ;  /* 0x0000000a08087219 */ /* 0x080fe200000006ff */
[----:B------:R2:W-:Y:S01]  /*3300*/  SYNCS.ARRIVE.TRANS64.RED RZ, [UR4], R6 ;  /* 0x00000006ffff79a7 */ /* 0x0005e20008000404 */
[----:B------:R-:W-:Y:S01]  /*3310*/  SHF.L.U32 R7, R0, R10, RZ ;  /* 0x0000000a00077219 */ /* 0x000fe200000006ff */
[----:B------:R2:W-:Y:S04]  /*3320*/  STS [UR6+0x140], R9 ;  /* 0x00014009ff007988 */ /* 0x0005e80008000806 */
[----:B------:R2:W-:Y:S04]  /*3330*/  STAS [R4.64], R10 ;  /* 0x0000000a04007dbd */ /* 0x0005e8000c0008ff */
[----:B------:R2:W-:Y:S04]  /*3340*/  ATOMS.OR RZ, [UR5+0x14], R8 ;  /* 0x00001408ffff798c */ /* 0x0005e8000b000005 */
[----:B------:R2:W-:Y:S04]  /*3350*/  ATOMS.OR RZ, [UR5+0x18], R7 ;  /* 0x00001807ffff798c */ /* 0x0005e8000b000005 */
[----:B------:R2:W-:Y:S02]  /*3360*/  ATOMS.XOR RZ, [UR5+0x10], R0 ;  /* 0x00001000ffff798c */ /* 0x0005e4000b800005 */
.L_x_58:
[----:B-1----:R-:W-:Y:S05]  /*3370*/  BSYNC B0 ;  /* 0x0000000000007941 */ /* 0x002fea0003800000 */
.L_x_57:
[----:B------:R-:W-:Y:S05]  /*3380*/  BRA.U UP1, `(.L_x_63) ;  /* 0x00000001016c7547 */ /* 0x000fea000b800000 */
[----:B------:R-:W-:-:S03]  /*3390*/  UMOV UR4, 0xffffffff ;  /* 0xffffffff00047882 */ /* 0x000fc60000000000 */
[----:B------:R-:W-:Y:S05]  /*33a0*/  BRA.DIV UR4, `(.L_x_64) ;  /* 0x0000005e04c07947 */ /* 0x000fea000b800000 */
[----:B------:R-:W-:-:S13]  /*33b0*/  ELECT P6, URZ, PT ;  /* 0x0000000000ff782f */ /* 0x000fda00038c0000 */
.L_x_166:
[----:B------:R-:W-:Y:S05]  /*33c0*/  @!P6 BRA `(.L_x_63) ;  /* 0x00000000005ce947 */ /* 0x000fea0003800000 */
[----:B--2---:R-:W2:Y:S02]  /*33d0*/  LDS R4, [UR5+0x10] ;  /* 0x00001005ff047984 */ /* 0x004ea40008000800 */
[----:B--2---:R-:W-:-:S04]  /*33e0*/  SHF.L.U32 R4, R4, 0x1f, RZ ;  /* 0x0000001f04047819 */ /* 0x004fc800000006ff */
[----:B------:R-:W2:Y:S02]  /*33f0*/  SYNCS.PHASECHK.TRANS64.TRYWAIT P0, [UR5+0x8], R4 ;  /* 0x00000804ff0075a7 */ /* 0x000ea40008001105 */
[----:B--2---:R-:W-:Y:S05]  /*3400*/  @P0 BRA `(.L_x_65) ;  /* 0x0000000000080947 */ /* 0x004fea0003800000 */
[----:B------:R-:W2:Y:S02]  /*3410*/  SYNCS.PHASECHK.TRANS64.TRYWAIT P0, [UR5+0x8], R4 ;  /* 0x00000804ff0075a7 */ /* 0x000ea40008001105 */
[----:B--2---:R-:W-:Y:S05]  /*3420*/  @!P0 BRA `(.L_x_66) ;  /* 0x0000005c00c08947 */ /* 0x004fea0003800000 */
.L_x_65:
[----:B------:R-:W3:Y:S01]  /*3430*/  LDS R6, [UR6+0x140] ;  /* 0x00014006ff067984 */ /* 0x000ee20008000800 */
[----:B--2---:R-:W-:Y:S02]  /*3440*/  HFMA2 R0, -RZ, RZ, 0, 5.9604644775390625e-08 ;  /* 0x00000001ff007431 */ /* 0x004fe400000001ff */
[----:B------:R-:W-:Y:S01]  /*3450*/  IMAD.MOV.U32 R4, RZ, RZ, 0xffff ;  /* 0x0000ffffff047424 */ /* 0x000fe200078e00ff */
[----:B------:R-:W-:Y:S01]  /*3460*/  UPRMT UR4, UR49, 0x654, UR7 ;  /* 0x0000065431047896 */ /* 0x000fe20008000007 */
[----:B---3--:R-:W-:-:S03]  /*3470*/  IMAD.SHL.U32 R5, R6, 0x20, RZ ;  /* 0x0000002006057824 */ /* 0x008fc600078e00ff */
[-C--:B------:R-:W-:Y:S02]  /*3480*/  SHF.L.U32 R4, R4, R6.reuse, RZ ;  /* 0x0000000604047219 */ /* 0x080fe400000006ff */
[----:B------:R-:W-:Y:S01]  /*3490*/  SHF.L.U32 R6, R0, R6, RZ ;  /* 0x0000000600067219 */ /* 0x000fe200000006ff */
[----:B------:R3:W-:Y:S04]  /*34a0*/  STS [UR6+0x140], R5 ;  /* 0x00014005ff007988 */ /* 0x0007e80008000806 */
[----:B------:R3:W-:Y:S04]  /*34b0*/  ATOMS.OR RZ, [UR5+0x14], R4 ;  /* 0x00001404ffff798c */ /* 0x0007e8000b000005 */
[----:B------:R3:W-:Y:S01]  /*34c0*/  ATOMS.OR RZ, [UR5+0x18], R6 ;  /* 0x00001806ffff798c */ /* 0x0007e2000b000005 */
[----:B------:R-:W-:Y:S03]  /*34d0*/  SYNCS.ARRIVE.TRANS64.RED.A1T0 RZ, [UR4], RZ ;  /* 0x000000ffffff79a7 */ /* 0x000fe60008100404 */
[----:B------:R3:W-:Y:S01]  /*34e0*/  ATOMS.XOR RZ, [UR5+0x10], R0 ;  /* 0x00001000ffff798c */ /* 0x0007e2000b800005 */
[----:B------:R-:W-:Y:S05]  /*34f0*/  BRA `(.L_x_63) ;  /* 0x0000000000107947 */ /* 0x000fea0003800000 */
.L_x_56:
[----:B------:R-:W-:Y:S02]  /*3500*/  MOV R0, 0xffffffff ;  /* 0xffffffff00007802 */ /* 0x000fe40000000f00 */
[----:B------:R-:W-:-:S03]  /*3510*/  MOV R4, 0x3540 ;  /* 0x0000354000047802 */ /* 0x000fc60000000f00 */
[----:B------:R2:W-:Y:S04]  /*3520*/  STS [UR6+0x140], R0 ;  /* 0x00014000ff007988 */ /* 0x0005e80008000806 */
[----:B-12--5:R-:W-:Y:S05]  /*3530*/  CALL.REL.NOINC `($__internal_1_$__cuda_sm10x_tcgen05_guardrail_trap_phase_invalid_during_alloc) ;  /* 0x0000006400947944 */ /* 0x026fea0003c00000 */
.L_x_63:
[----:B------:R-:W-:Y:S05]  /*3540*/  WARPSYNC.ALL ;  /* 0x0000000000007948 */ /* 0x000fea0003800000 */
[----:B------:R-:W4:Y:S01]  /*3550*/  S2UR UR4, SR_CgaCtaId ;  /* 0x00000000000479c3 */ /* 0x000f220000008800 */
[----:B------:R-:W-:Y:S01]  /*3560*/  UMOV UR26, 0x400 ;  /* 0x00000400001a7882 */ /* 0x000fe20000000000 */
[----:B------:R-:W-:-:S06]  /*3570*/  NOP ;  /* 0x0000000000007918 */ /* 0x000fcc0000000000 */
[----:B------:R-:W-:Y:S06]  /*3580*/  BAR.ARV 0x6, 0xa0 ;  /* 0x0182800000007b1d */ /* 0x000fec0000002000 */
[----:B------:R-:W1:Y:S01]  /*3590*/  LDCU UR6, c[0x0][0x38c] ;  /* 0x00007180ff0677ac */ /* 0x000e620008000800 */
[----:B------:R-:W-:Y:S01]  /*35a0*/  LOP3.LUT R3, R3, 0xffff, RZ, 0xc0, !PT ;  /* 0x0000ffff03037812 */ /* 0x000fe200078ec0ff */
[----:B--2---:R-:W-:Y:S01]  /*35b0*/  IMAD.MOV.U32 R9, RZ, RZ, 0x1 ;  /* 0x00000001ff097424 */ /* 0x004fe200078e00ff */
[----:B------:R-:W-:Y:S01]  /*35c0*/  LOP3.LUT R2, R2, 0xffff, RZ, 0xc0, !PT ;  /* 0x0000ffff02027812 */ /* 0x000fe200078ec0ff */
[----:B------:R-:W-:Y:S01]  /*35d0*/  IMAD.MOV.U32 R8, RZ, RZ, RZ ;  /* 0x000000ffff087224 */ /* 0x000fe200078e00ff */
[----:B------:R-:W-:Y:S01]  /*35e0*/  R2UR UR28, R3 ;  /* 0x00000000031c72ca */ /* 0x000fe200000e0000 */
[----:B------:R-:W-:Y:S01]  /*35f0*/  UMOV UR32, URZ ;  /* 0x000000ff00207c82 */ /* 0x000fe20008000000 */
[----:B------:R-:W-:-:S02]  /*3600*/  R2UR UR42, R2 ;  /* 0x00000000022a72ca */ /* 0x000fc400000e0000 */
[----:B------:R-:W-:Y:S01]  /*3610*/  CS2R R2, SRZ ;  /* 0x0000000000027805 */ /* 0x000fe2000001ff00 */
[----:B------:R-:W-:Y:S01]  /*3620*/  UMOV UR23, URZ ;  /* 0x000000ff00177c82 */ /* 0x000fe20008000000 */
[----:B----4-:R-:W-:Y:S01]  /*3630*/  ULEA UR26, UR4, UR26, 0x18 ;  /* 0x0000001a041a7291 */ /* 0x010fe2000f8ec0ff */
[----:B------:R-:W-:Y:S01]  /*3640*/  UMOV UR22, URZ ;  /* 0x000000ff00167c82 */ /* 0x000fe20008000000 */
[----:B------:R-:W-:Y:S02]  /*3650*/  UISETP.NE.AND UP3, UPT, UR48, URZ, UPT ;  /* 0x000000ff3000728c */ /* 0x000fe4000bf65270 */
[----:B------:R-:W-:Y:S02]  /*3660*/  UIADD3 UR4, UPT, UPT, UR26, 0x4300, URZ ;  /* 0x000043001a047890 */ /* 0x000fe4000fffe0ff */
[----:B------:R-:W-:-:S03]  /*3670*/  UIADD3 UR5, UPT, UPT, UR26, 0xc300, URZ ;  /* 0x0000c3001a057890 */ /* 0x000fc6000fffe0ff */
[----:B---3--:R-:W2:Y:S01]  /*3680*/  LDS R0, [UR26+0x140] ;  /* 0x0001401aff007984 */ /* 0x008ea20008000800 */
[----:B-1----:R-:W-:Y:S02]  /*3690*/  UIADD3 UR6, UPT, UPT, UR6, 0x3f, URZ ;  /* 0x0000003f06067890 */ /* 0x002fe4000fffe0ff */
[----:B------:R-:W-:Y:S02]  /*36a0*/  USHF.R.U32.HI UR30, URZ, 0x4, UR4 ;  /* 0x00000004ff1e7899 */ /* 0x000fe40008011604 */
[----:B------:R-:W-:Y:S02]  /*36b0*/  USHF.R.S32.HI UR33, URZ, 0x1f, UR6 ;  /* 0x0000001fff217899 */ /* 0x000fe40008011406 */
[----:B------:R-:W-:Y:S02]  /*36c0*/  USHF.R.U32.HI UR4, URZ, 0x4, UR5 ;  /* 0x00000004ff047899 */ /* 0x000fe40008011605 */
[----:B------:R-:W-:Y:S02]  /*36d0*/  ULEA.HI UR33, UR33, UR6, URZ, 0x6 ;  /* 0x0000000621217291 */ /* 0x000fe4000f8f30ff */
[----:B------:R-:W-:-:S02]  /*36e0*/  ULOP3.LUT UR4, UR4, 0x3fff, URZ, 0xc0, !UPT ;  /* 0x00003fff04047892 */ /* 0x000fc4000f8ec0ff */
[----:B------:R-:W-:Y:S01]  /*36f0*/  USHF.R.S32.HI UR33, URZ, 0x6, UR33 ;  /* 0x00000006ff217899 */ /* 0x000fe20008011421 */
[----:B------:R-:W-:Y:S01]  /*3700*/  UMOV UR40, 0x0 ;  /* 0x0000000000287882 */ /* 0x000fe20000000000 */
[----:B------:R-:W-:Y:S02]  /*3710*/  UMOV UR41, 0x8208010 ;  /* 0x0820801000297882 */ /* 0x000fe40000000000 */
[----:B------:R-:W-:Y:S02]  /*3720*/  UISETP.LT.AND UP0, UPT, UR33, 0x1, UPT ;  /* 0x000000012100788c */ /* 0x000fe4000bf01270 */
[----:B------:R-:W-:Y:S02]  /*3730*/  ULOP3.LUT UR30, UR30, 0x3fff, URZ, 0xc0, !UPT ;  /* 0x00003fff1e1e7892 */ /* 0x000fe4000f8ec0ff */
[----:B------:R-:W-:Y:S02]  /*3740*/  ULOP3.LUT UR29, UR4, 0x10000, URZ, 0xfc, !UPT ;  /* 0x00010000041d7892 */ /* 0x000fe4000f8efcff */
[----:B------:R-:W-:Y:S01]  /*3750*/  USEL UR43, UR33, 0x1, !UP0 ;  /* 0x00000001212b7887 */ /* 0x000fe2000c000000 */
[----:B------:R-:W-:Y:S01]  /*3760*/  UMOV UR38, 0x0 ;  /* 0x0000000000267882 */ /* 0x000fe20000000000 */
[----:B------:R-:W-:Y:S01]  /*3770*/  UMOV UR39, 0x8208010 ;  /* 0x0820801000277882 */ /* 0x000fe20000000000 */
[----:B------:R-:W-:Y:S01]  /*3780*/  UMOV UR36, 0x0 ;  /* 0x0000000000247882 */ /* 0x000fe20000000000 */
[----:B------:R-:W-:Y:S01]  /*3790*/  UMOV UR37, 0x8208010 ;  /* 0x0820801000257882 */ /* 0x000fe20000000000 */
[----:B------:R-:W-:Y:S01]  /*37a0*/  UMOV UR34, 0x0 ;  /* 0x0000000000227882 */ /* 0x000fe20000000000 */
[----:B------:R-:W-:Y:S01]  /*37b0*/  UMOV UR35, 0x8208010 ;  /* 0x0820801000237882 */ /* 0x000fe20000000000 */
[----:B--2---:R-:W-:-:S15]  /*37c0*/  R2UR UR44, R0 ;  /* 0x00000000002c72ca */ /* 0x004fde00000e0000 */
.L_x_74:
[C---:B------:R-:W-:Y:S02]  /*37d0*/  LEA R0, R8.reuse, UR26, 0x3 ;  /* 0x0000001a08007c11 */ /* 0x040fe4000f8e18ff */
[----:B------:R-:W-:Y:S02]  /*37e0*/  SHF.L.U32 R4, R3, 0x1f, RZ ;  /* 0x0000001f03047819 */ /* 0x000fe400000006ff */
[----:B------:R-:W-:Y:S02]  /*37f0*/  LEA R5, R8, UR26, 0x4 ;  /* 0x0000001a08057c11 */ /* 0x000fe4000f8e20ff */
[----:B------:R-:W1:Y:S02]  /*3800*/  SYNCS.PHASECHK.TRANS64.TRYWAIT P0, [R0+URZ+0x90], R4 ;  /* 0x00009004000075a7 */ /* 0x000e6400080011ff */
[----:B-1-3--:R-:W-:Y:S05]  /*3810*/  @!P0 BRA `(.L_x_67) ;  /* 0x0000005800dc8947 */ /* 0x00afea0003800000 */
.L_x_167:
[----:B-1----:R-:W1:Y:S01]  /*3820*/  LDS.128 R4, [R5+0x120] ;  /* 0x0001200005047984 */ /* 0x002e620000000c00 */
[----:B------:R-:W-:Y:S02]  /*3830*/  VIADD R0, R0, 0xa0 ;  /* 0x000000a000007836 */ /* 0x000fe40000000000 */
[----:B------:R-:W-:Y:S01]  /*3840*/  VIADD R8, R8, 0x1 ;  /* 0x0000000108087836 */ /* 0x000fe20000000000 */
[----:B------:R-:W-:Y:S01]  /*3850*/  @!PT LDS RZ, [RZ] ;  /* 0x00000000fffff984 */ /* 0x000fe20000000800 */
[----:B------:R-:W-:Y:S01]  /*3860*/  @!PT LDS RZ, [RZ] ;  /* 0x00000000fffff984 */ /* 0x000fe20000000800 */
[----:B------:R-:W-:Y:S01]  /*3870*/  @!PT LDS RZ, [RZ] ;  /* 0x00000000fffff984 */ /* 0x000fe20000000800 */
[----:B------:R-:W-:Y:S01]  /*3880*/  @!PT LDS RZ, [RZ] ;  /* 0x00000000fffff984 */ /* 0x000fe20000000800 */
[----:B------:R2:W-:Y:S06]  /*3890*/  MEMBAR.ALL.CTA ;  /* 0x0000000000007992 */ /* 0x0005ec0000008000 */
[----:B--2---:R-:W2:Y:S01]  /*38a0*/  FENCE.VIEW.ASYNC.S ;  /* 0x00000000000073c6 */ /* 0x004ea20000000000 */
[----:B------:R-:W-:-:S04]  /*38b0*/  PRMT R0, RZ, 0x654, R0 ;  /* 0x00000654ff007816 */ /* 0x000fc80000000000 */
[----:B--2---:R2:W-:Y:S01]  /*38c0*/  SYNCS.ARRIVE.TRANS64.RED.A1T0 RZ, [R0+URZ], RZ ;  /* 0x000000ff00ff79a7 */ /* 0x0045e200081004ff */
[----:B-1----:R-:W-:Y:S01]  /*38d0*/  LOP3.LUT P1, RZ, R6, 0x1, RZ, 0xc0, !PT ;  /* 0x0000000106ff7812 */ /* 0x002fe2000782c0ff */
[----:B--2---:R-:W-:-:S12]  /*38e0*/  BRA.U UP3, `(.L_x_68) ;  /* 0x0000000503087547 */ /* 0x004fd8000b800000 */
[----:B------:R-:W1:Y:S01]  /*38f0*/  LDCU UR4, c[0x0][0x38c] ;  /* 0x00007180ff0477ac */ /* 0x000e620008000800 */
[----:B------:R-:W-:Y:S02]  /*3900*/  PLOP3.LUT P2, PT, PT, PT, PT, 0x80, 0x8 ;  /* 0x000000000008781c */ /* 0x000fe40003f4f070 */
[----:B------:R-:W-:Y:S01]  /*3910*/  SHF.L.U32 R4, R9, 0x1f, RZ ;  /* 0x0000001f09047819 */ /* 0x000fe200000006ff */
[----:B------:R-:W-:Y:S02]  /*3920*/  ULEA UR31, UR32, UR26, 0x3 ;  /* 0x0000001a201f7291 */ /* 0x000fe4000f8e18ff */
[----:B------:R-:W-:Y:S02]  /*3930*/  ULEA UR11, UR32, UR44, 0x6 ;  /* 0x0000002c200b7291 */ /* 0x000fe4000f8e30ff */
[----:B-1----:R-:W-:-:S06]  /*3940*/  UISETP.GE.AND UP0, UPT, UR4, 0x1, UPT ;  /* 0x000000010400788c */ /* 0x002fcc000bf06270 */
[----:B------:R-:W-:-:S05]  /*3950*/  PLOP3.LUT P0, PT, PT, PT, UP0, 0x80, 0x8 ;  /* 0x000000000008781c */ /* 0x000fca0003f0f008 */
[----:B------:R-:W-:-:S08]  /*3960*/  @UP0 ULEA UR4, UR23, UR26, 0x3 ;  /* 0x0000001a17040291 */ /* 0x000fd0000f8e18ff */
[----:B------:R-:W-:-:S04]  /*3970*/  @P0 SHF.L.U32 R0, R2, 0x1f, RZ ;  /* 0x0000001f02000819 */ /* 0x000fc800000006ff */
[----:B------:R1:W2:Y:S01]  /*3980*/  @P0 SYNCS.PHASECHK.TRANS64.TRYWAIT P2, [UR4], R0 ;  /* 0x00000000ff0005a7 */ /* 0x0002a20008041104 */
[----:B------:R-:W3:Y:S02]  /*3990*/  SYNCS.PHASECHK.TRANS64.TRYWAIT P0, [UR31+0xd0], R4 ;  /* 0x0000d004ff0075a7 */ /* 0x000ee4000800111f */
[----:B-123--:R-:W-:Y:S05]  /*39a0*/  @!P0 BRA `(.L_x_69) ;  /* 0x00000058008c8947 */ /* 0x00efea0003800000 */
.L_x_169:
[----:B------:R-:W-:Y:S01]  /*39b0*/  UMOV UR27, UR22 ;  /* 0x00000016001b7c82 */ /* 0x000fe20008000000 */
[----:B------:R-:W-:Y:S05]  /*39c0*/  BRA.U !UP0, `(.L_x_70) ;  /* 0x0000000108c07547 */ /* 0x000fea000b800000 */
[----:B------:R-:W-:Y:S02]  /*39d0*/  UIADD3 UR27, UPT, UPT, UR43, UR22, URZ ;  /* 0x000000162b1b7290 */ /* 0x000fe4000fffe0ff */
[----:B------:R-:W-:Y:S01]  /*39e0*/  UPLOP3.LUT UP2, UPT, UPT, UPT, UPT, 0x40, 0x4 ;  /* 0x000000000004789c */ /* 0x000fe20003f4e870 */
[----:B------:R-:W-:Y:S01]  /*39f0*/  UMOV UR24, UR33 ;  /* 0x0000002100187c82 */ /* 0x000fe20008000000 */
[----:B------:R-:W-:-:S09]  /*3a00*/  UMOV UR10, UR23 ;  /* 0x00000017000a7c82 */ /* 0x000fd20008000000 */
.L_x_73:
[----:B--2---:R-:W-:Y:S01]  /*3a10*/  ULEA UR5, UR10, UR26, 0x3 ;  /* 0x0000001a0a057291 */ /* 0x004fe2000f8e18ff */
[----:B---3--:R-:W-:Y:S11]  /*3a20*/  @P2 BRA `(.L_x_71) ;  /* 0x00000000000c2947 */ /* 0x008ff60003800000 */
[----:B-1----:R-:W-:Y:S04]  /*3a30*/  SHF.L.U32 R4, R2, 0x1f, RZ ;  /* 0x0000001f02047819 */ /* 0x002fe800000006ff */
[----:B------:R-:W1:Y:S02]  /*3a40*/  SYNCS.PHASECHK.TRANS64.TRYWAIT P0, [UR5], R4 ;  /* 0x00000004ff0075a7 */ /* 0x000e640008001105 */
[----:B-1----:R-:W-:Y:S05]  /*3a50*/  @!P0 BRA `(.L_x_72) ;  /* 0x0000005800788947 */ /* 0x002fea0003800000 */
.L_x_71:
[----:B------:R-:W-:Y:S01]  /*3a60*/  UISETP.NE.AND UP0, UPT, UR24, 0x1, UPT ;  /* 0x000000011800788c */ /* 0x000fe2000bf05270 */
[----:B------:R-:W-:Y:S01]  /*3a70*/  PLOP3.LUT P2, PT, PT, PT, PT, 0x80, 0x8 ;  /* 0x000000000008781c */ /* 0x000fe20003f4f070 */
[----:B------:R-:W-:Y:S02]  /*3a80*/  UIADD3 UR4, UPT, UPT, UR10, 0x1, URZ ;  /* 0x000000010a047890 */ /* 0x000fe4000fffe0ff */
[----:B------:R-:W-:Y:S02]  /*3a90*/  UIADD3 UR25, UPT, UPT, UR5, 0x20, URZ ;  /* 0x0000002005197890 */ /* 0x000fe4000fffe0ff */
[----:B------:R-:W-:Y:S01]  /*3aa0*/  UISETP.NE.AND UP1, UPT, UR4, 0x4, UPT ;  /* 0x000000040400788c */ /* 0x000fe2000bf25270 */
[----:B------:R-:W-:Y:S01]  /*3ab0*/  PLOP3.LUT P0, PT, PT, PT, UP0, 0x80, 0x8 ;  /* 0x000000000008781c */ /* 0x000fe20003f0f008 */
[----:B------:R-:W-:Y:S02]  /*3ac0*/  UIADD3 UR22, UPT, UPT, UR22, 0x1, URZ ;  /* 0x0000000116167890 */ /* 0x000fe4000fffe0ff */
[----:B------:R-:W-:Y:S02]  /*3ad0*/  USEL UR6, URZ, 0x1, UP1 ;  /* 0x00000001ff067887 */ /* 0x000fe40008800000 */
[----:B------:R-:W-:Y:S02]  /*3ae0*/  USEL UR23, UR4, URZ, UP1 ;  /* 0x000000ff04177287 */ /* 0x000fe40008800000 */
[----:B------:R-:W-:Y:S02]  /*3af0*/  UIADD3 UR24, UPT, UPT, UR24, -0x1, URZ ;  /* 0xffffffff18187890 */ /* 0x000fe4000fffe0ff */
[----:B------:R-:W-:Y:S01]  /*3b00*/  @UP0 ULEA UR4, UR23, UR26, 0x3 ;  /* 0x0000001a17040291 */ /* 0x000fe2000f8e18ff */
[----:B------:R-:W-:Y:S01]  /*3b10*/  LOP3.LUT R2, R2, UR6, RZ, 0x3c, !PT ;  /* 0x0000000602027c12 */ /* 0x000fe2000f8e3cff */
[----:B------:R-:W-:Y:S02]  /*3b20*/  ULEA UR6, UR10, UR30, 0x9 ;  /* 0x0000001e0a067291 */ /* 0x000fe4000f8e48ff */
[----:B------:R-:W-:Y:S01]  /*3b30*/  UISETP.NE.AND UP0, UPT, UR22, UR27, UPT ;  /* 0x0000001b1600728c */ /* 0x000fe2000bf05270 */
[----:B-1----:R-:W-:Y:S01]  /*3b40*/  @P0 SHF.L.U32 R0, R2, 0x1f, RZ ;  /* 0x0000001f02000819 */ /* 0x002fe200000006ff */
[----:B------:R-:W-:Y:S02]  /*3b50*/  UIADD3 UR20, UPT, UPT, UR6, 0x80, URZ ;  /* 0x0000008006147890 */ /* 0x000fe4000fffe0ff */
[----:B------:R-:W-:Y:S01]  /*3b60*/  UIADD3 UR16, UPT, UPT, UR6, 0x100, URZ ;  /* 0x0000010006107890 */ /* 0x000fe2000fffe0ff */
[----:B------:R2:W3:Y:S01]  /*3b70*/  @P0 SYNCS.PHASECHK.TRANS64.TRYWAIT P2, [UR4], R0 ;  /* 0x00000000ff0005a7 */ /* 0x0004e20008041104 */
[----:B------:R-:W-:Y:S02]  /*3b80*/  ULEA UR4, UR10, UR29, 0x9 ;  /* 0x0000001d0a047291 */ /* 0x000fe4000f8e48ff */
[----:B------:R-:W-:Y:S02]  /*3b90*/  UIADD3 UR12, UPT, UPT, UR6, 0x180, URZ ;  /* 0x00000180060c7890 */ /* 0x000fe4000fffe0ff */
[----:B------:R-:W-:Y:S02]  /*3ba0*/  UIADD3 UR18, UPT, UPT, UR4, 0x2, URZ ;  /* 0x0000000204127890 */ /* 0x000fe4000fffe0ff */
[----:B------:R-:W-:Y:S02]  /*3bb0*/  UIADD3 UR14, UPT, UPT, UR4, 0x4, URZ ;  /* 0x00000004040e7890 */ /* 0x000fe4000fffe0ff */
[----:B------:R-:W-:Y:S01]  /*3bc0*/  UIADD3 UR8, UPT, UPT, UR4, 0x6, URZ ;  /* 0x0000000604087890 */ /* 0x000fe2000fffe0ff */
[----:B------:R-:W-:Y:S01]  /*3bd0*/  UMOV UR7, 0x40004040 ;  /* 0x4000404000077882 */ /* 0x000fe20000000000 */
[----:B------:R-:W-:Y:S01]  /*3be0*/  UMOV UR5, 0x40004040 ;  /* 0x4000404000057882 */ /* 0x000fe20000000000 */
[----:B------:R-:W-:Y:S01]  /*3bf0*/  UMOV UR21, 0x40004040 ;  /* 0x4000404000157882 */ /* 0x000fe20000000000 */
[----:B------:R2:W-:Y:S01]  /*3c00*/  UTCHMMA.2CTA gdesc[UR6], gdesc[UR4], tmem[UR11], tmem[UR40], idesc[UR41], UP2 ;  /* 0x00ff2804060075ea */ /* 0x0005e2000920000b */
[----:B------:R-:W-:Y:S01]  /*3c10*/  UPLOP3.LUT UP2, UPT, UPT, UPT, UPT, 0x80, 0x8 ;  /* 0x000000000008789c */ /* 0x000fe20003f4f070 */
[----:B------:R-:W-:Y:S01]  /*3c20*/  UMOV UR19, 0x40004040 ;  /* 0x4000404000137882 */ /* 0x000fe20000000000 */
[----:B------:R-:W-:Y:S01]  /*3c30*/  UMOV UR17, 0x40004040 ;  /* 0x4000404000117882 */ /* 0x000fe20000000000 */
[----:B------:R2:W-:Y:S01]  /*3c40*/  UTCHMMA.2CTA gdesc[UR20], gdesc[UR18], tmem[UR11], tmem[UR38], idesc[UR39], UPT ;  /* 0x00ff2612140075ea */ /* 0x0005e2000ba0000b */
[----:B------:R-:W-:Y:S01]  /*3c50*/  UMOV UR15, 0x40004040 ;  /* 0x40004040000f7882 */ /* 0x000fe20000000000 */
[----:B------:R-:W-:Y:S01]  /*3c60*/  UMOV UR13, 0x40004040 ;  /* 0x40004040000d7882 */ /* 0x000fe20000000000 */
[----:B------:R-:W-:Y:S01]  /*3c70*/  UMOV UR9, 0x40004040 ;  /* 0x4000404000097882 */ /* 0x000fe20000000000 */
[----:B------:R2:W-:Y:S01]  /*3c80*/  UTCHMMA.2CTA gdesc[UR16], gdesc[UR14], tmem[UR11], tmem[UR36], idesc[UR37], UPT ;  /* 0x00ff240e100075ea */ /* 0x0005e2000ba0000b */
[----:B------:R2:W-:Y:S01]  /*3c90*/  UTCHMMA.2CTA gdesc[UR12], gdesc[UR8], tmem[UR11], tmem[UR34], idesc[UR35], UPT ;  /* 0x00ff22080c0075ea */ /* 0x0005e2000ba0000b */
[----:B------:R2:W-:Y:S01]  /*3ca0*/  UTCBAR.2CTA.MULTICAST [UR25], URZ, UR28 ;  /* 0x000000ff190073e9 */ /* 0x0005e2000820081c */
[----:B------:R-:W-:Y:S01]  /*3cb0*/  UMOV UR10, UR23 ;  /* 0x00000017000a7c82 */ /* 0x000fe20008000000 */
[----:B------:R-:W-:Y:S05]  /*3cc0*/  BRA.U UP0, `(.L_x_73) ;  /* 0xfffffffd00507547 */ /* 0x000fea000b83ffff */
.L_x_70:
[----:B--2---:R-:W-:Y:S01]  /*3cd0*/  UIADD3 UR4, UPT, UPT, UR31, 0xb0, URZ ;  /* 0x000000b01f047890 */ /* 0x004fe2000fffe0ff */
[----:B------:R-:W-:-:S08]  /*3ce0*/  UMOV UR22, UR27 ;  /* 0x0000001b00167c82 */ /* 0x000fd00008000000 */
[----:B------:R2:W-:Y:S01]  /*3cf0*/  UTCBAR.2CTA.MULTICAST [UR4], URZ, UR42 ;  /* 0x000000ff040073e9 */ /* 0x0005e2000820082a */
[----:B------:R-:W-:Y:S02]  /*3d00*/  NOP ;  /* 0x0000000000007918 */ /* 0x000fe40000000000 */
.L_x_68:
[----:B--2---:R-:W-:Y:S01]  /*3d10*/  UIADD3 UR4, UPT, UPT, UR32, 0x1, URZ ;  /* 0x0000000120047890 */ /* 0x004fe2000fffe0ff */
[----:B------:R-:W-:-:S03]  /*3d20*/  ISETP.NE.AND P0, PT, R8, 0x2, PT ;  /* 0x000000020800780c */ /* 0x000fc60003f05270 */
[----:B------:R-:W-:Y:S01]  /*3d30*/  UISETP.NE.AND UP0, UPT, UR4, 0x4, UPT ;  /* 0x000000040400788c */ /* 0x000fe2000bf05270 */
[----:B-1----:R-:W-:Y:S02]  /*3d40*/  SEL R0, RZ, 0x1, P0 ;  /* 0x00000001ff007807 */ /* 0x002fe40000000000 */
[----:B------:R-:W-:Y:S01]  /*3d50*/  SEL R8, R8, RZ, P0 ;  /* 0x000000ff08087207 */ /* 0x000fe20000000000 */
[----:B------:R-:W-:Y:S01]  /*3d60*/  USEL UR5, URZ, 0x1, UP0 ;  /* 0x00000001ff057887 */ /* 0x000fe20008000000 */
[----:B------:R-:W-:Y:S01]  /*3d70*/  LOP3.LUT R3, R3, R0, RZ, 0x3c, !PT ;  /* 0x0000000003037212 */ /* 0x000fe200078e3cff */
[----:B------:R-:W-:-:S04]  /*3d80*/  USEL UR32, UR4, URZ, UP0 ;  /* 0x000000ff04207287 */ /* 0x000fc80008000000 */
[----:B------:R-:W-:Y:S01]  /*3d90*/  LOP3.LUT R9, R9, UR5, RZ, 0x3c, !PT ;  /* 0x0000000509097c12 */ /* 0x000fe2000f8e3cff */
[----:B------:R-:W-:Y:S07]  /*3da0*/  @P1 BRA `(.L_x_74) ;  /* 0xfffffff800881947 */ /* 0x000fee000383ffff */
[----:B------:R-:W1:Y:S01]  /*3db0*/  S2UR UR8, SR_CgaCtaId ;  /* 0x00000000000879c3 */ /* 0x000e620000008800 */
[----:B------:R-:W-:Y:S01]  /*3dc0*/  ELECT P0, URZ, PT ;  /* 0x0000000000ff782f */ /* 0x000fe20003800000 */
[----:B------:R-:W-:Y:S01]  /*3dd0*/  HFMA2 R0, -RZ, RZ, 0, 5.9604644775390625e-08 ;  /* 0x00000001ff007431 */ /* 0x000fe200000001ff */
[----:B------:R-:W-:-:S05]  /*3de0*/  UMOV UR4, 0x40 ;  /* 0x0000004000047882 */ /* 0x000fca0000000000 */
[----:B------:R-:W-:Y:S01]  /*3df0*/  UVIRTCOUNT.DEALLOC.SMPOOL 0x80 ;  /* 0x000000800000784c */ /* 0x000fe20000000000 */
[----:B------:R-:W-:Y:S02]  /*3e00*/  UISETP.NE.AND UP1, UPT, UR48, URZ, UPT ;  /* 0x000000ff3000728c */ /* 0x000fe4000bf25270 */
[----:B-1----:R-:W-:-:S09]  /*3e10*/  ULEA UR8, UR8, UR4, 0x18 ;  /* 0x0000000408087291 */ /* 0x002fd2000f8ec0ff */
[----:B------:R1:W-:Y:S01]  /*3e20*/  @P0 STS.U8 [UR8+0x1c], R0 ;  /* 0x00001c00ff000988 */ /* 0x0003e20008000008 */
[----:B------:R-:W-:Y:S05]  /*3e30*/  BRA.U UP1, `(.L_x_75) ;  /* 0x0000000101a07547 */ /* 0x000fea000b800000 */
[----:B------:R-:W-:Y:S01]  /*3e40*/  UIADD3 UR7, UPT, UPT, UR26, 0xd0, URZ ;  /* 0x000000d01a077890 */ /* 0x000fe2000fffe0ff */
[----:B------:R-:W-:-:S03]  /*3e50*/  SHF.L.U32 R2, R9, 0x1f, RZ ;  /* 0x0000001f09027819 */ /* 0x000fc600000006ff */
[----:B------:R-:W-:-:S09]  /*3e60*/  ULEA UR4, UR32, UR7, 0x3 ;  /* 0x0000000720047291 */ /* 0x000fd2000f8e18ff */
[----:B------:R-:W2:Y:S02]  /*3e70*/  SYNCS.PHASECHK.TRANS64.TRYWAIT P0, [UR4], R2 ;  /* 0x00000002ff0075a7 */ /* 0x000ea40008001104 */
[----:B--2---:R-:W-:Y:S05]  /*3e80*/  @!P0 BRA `(.L_x_76) ;  /* 0x0000005400848947 */ /* 0x004fea0003800000 */
.L_x_172:
        /* <DEDUP_REMOVED lines=9> */
.L_x_174:
        /* <DEDUP_REMOVED lines=9> */
.L_x_176:
[----:B------:R-:W-:-:S04]  /*3fb0*/  UIADD3 UR4, UPT, UPT, UR4, 0x1, URZ ;  /* 0x0000000104047890 */ /* 0x000fc8000fffe0ff */
[----:B------:R-:W-:-:S04]  /*3fc0*/  UISETP.NE.AND UP0, UPT, UR4, 0x4, UPT ;  /* 0x000000040400788c */ /* 0x000fc8000bf05270 */
[----:B------:R-:W-:Y:S02]  /*3fd0*/  USEL UR5, URZ, 0x1, UP0 ;  /* 0x00000001ff057887 */ /* 0x000fe40008000000 */
[----:B------:R-:W-:-:S04]  /*3fe0*/  USEL UR4, UR4, URZ, UP0 ;  /* 0x000000ff04047287 */ /* 0x000fc80008000000 */
[----:B------:R-:W-:Y:S01]  /*3ff0*/  ULEA UR4, UR4, UR7, 0x3 ;  /* 0x0000000704047291 */ /* 0x000fe2000f8e18ff */
[----:B------:R-:W-:-:S04]  /*4000*/  LOP3.LUT R2, R2, UR5, RZ, 0x3c, !PT ;  /* 0x0000000502027c12 */ /* 0x000fc8000f8e3cff */
[----:B------:R-:W-:Y:S01]  /*4010*/  SHF.L.U32 R2, R2, 0x1f, RZ ;  /* 0x0000001f02027819 */ /* 0x000fe200000006ff */
[----:B-1----:R-:W-:-:S04]  /*4020*/  IMAD.U32 R0, RZ, RZ, UR4 ;  /* 0x00000004ff007e24 */ /* 0x002fc8000f8e00ff */
[----:B------:R1:W2:Y:S03]  /*4030*/  SYNCS.PHASECHK.TRANS64.TRYWAIT P0, [R0+URZ], R2 ;  /* 0x00000002000075a7 */ /* 0x0002a600080011ff */
[----:B--2---:R-:W-:Y:S05]  /*4040*/  @!P0 NANOSLEEP.SYNCS 0x989680 ;  /* 0x009896800000895d */ /* 0x004fea0003900000 */
[----:B------:R-:W2:Y:S02]  /*4050*/  @!P0 SYNCS.PHASECHK.TRANS64 P0, [R0+URZ], R2 ;  /* 0x00000002000085a7 */ /* 0x000ea400080010ff */
[----:B--2---:R-:W-:Y:S05]  /*4060*/  @P0 BRA `(.L_x_79) ;  /* 0x0000000000200947 */ /* 0x004fea0003800000 */
.L_x_80:
[----:B--2---:R2:W4:Y:S02]  /*4070*/  SYNCS.PHASECHK.TRANS64.TRYWAIT P0, [R0+URZ], R2 ;  /* 0x00000002000075a7 */ /* 0x00452400080011ff */
[----:B----4-:R-:W-:Y:S05]  /*4080*/  @!P0 NANOSLEEP.SYNCS 0x989680 ;  /* 0x009896800000895d */ /* 0x010fea0003900000 */
[----:B------:R-:W4:Y:S02]  /*4090*/  @!P0 SYNCS.PHASECHK.TRANS64 P0, [R0+URZ], R2 ;  /* 0x00000002000085a7 */ /* 0x000f2400080010ff */
[----:B----4-:R-:W-:Y:S05]  /*40a0*/  @!P0 BRA `(.L_x_80) ;  /* 0xfffffffc00f08947 */ /* 0x010fea000383ffff */
[----:B------:R-:W-:Y:S05]  /*40b0*/  BRA `(.L_x_79) ;  /* 0x00000000000c7947 */ /* 0x000fea0003800000 */
.L_x_75:
[----:B------:R-:W-:-:S04]  /*40c0*/  UIADD3 UR4, UPT, UPT, UR26, 0x110, URZ ;  /* 0x000001101a047890 */ /* 0x000fc8000fffe0ff */
[----:B------:R-:W-:-:S09]  /*40d0*/  UPRMT UR4, UR49, 0x654, UR4 ;  /* 0x0000065431047896 */ /* 0x000fd20008000004 */
[----:B------:R-:W-:Y:S03]  /*40e0*/  SYNCS.ARRIVE.TRANS64.RED.A1T0 RZ, [UR4], RZ ;  /* 0x000000ffffff79a7 */ /* 0x000fe60008100404 */
.L_x_79:
[----:B-12---:R-:W-:Y:S01]  /*40f0*/  SHF.L.U32 R2, RZ, 0x1f, RZ ;  /* 0x0000001fff027819 */ /* 0x006fe200000006ff */
[----:B------:R-:W-:Y:S01]  /*4100*/  UIADD3 UR4, UPT, UPT, UR26, 0x110, URZ ;  /* 0x000001101a047890 */ /* 0x000fe2000fffe0ff */
[----:B------:R-:W-:Y:S02]  /*4110*/  PLOP3.LUT P0, PT, PT, PT, UP1, 0x80, 0x8 ;  /* 0x000000000008781c */ /* 0x000fe40003f0f018 */
[----:B------:R-:W1:Y:S02]  /*4120*/  SYNCS.PHASECHK.TRANS64.TRYWAIT P1, [UR26+0x110], R2 ;  /* 0x00011002ff0075a7 */ /* 0x000e64000802111a */
[----:B-1----:R-:W-:Y:S09]  /*4130*/  @!P1 BRA `(.L_x_81) ;  /* 0x0000005400209947 */ /* 0x002ff20003800000 */
.L_x_178:
[----:B------:R-:W-:Y:S01]  /*4140*/  @!UP1 UPRMT UR4, UR49, 0x654, UR4 ;  /* 0x0000065431049896 */ /* 0x000fe20008000004 */
[----:B------:R-:W-:Y:S01]  /*4150*/  UMOV UR5, 0xffff ;  /* 0x0000ffff00057882 */ /* 0x000fe20000000000 */
[----:B------:R-:W-:-:S07]  /*4160*/  UMOV UR6, 0x1 ;  /* 0x0000000100067882 */ /* 0x000fce0000000000 */
[----:B------:R-:W-:Y:S01]  /*4170*/  @!P0 SYNCS.ARRIVE.TRANS64.RED.A1T0 RZ, [UR4], RZ ;  /* 0x000000ffffff89a7 */ /* 0x000fe20008100404 */
[----:B------:R-:W-:Y:S01]  /*4180*/  NOP ;  /* 0x0000000000007918 */ /* 0x000fe20000000000 */
[----:B-1----:R-:W1:Y:S01]  /*4190*/  LDS R0, [UR8+0x14] ;  /* 0x00001408ff007984 */ /* 0x002e620008000800 */
[----:B------:R-:W-:-:S04]  /*41a0*/  ULOP3.LUT UR4, UR44, 0xffff, URZ, 0xc0, !UPT ;  /* 0x0000ffff2c047892 */ /* 0x000fc8000f8ec0ff */
[----:B------:R-:W-:-:S04]  /*41b0*/  USHF.R.U32.HI UR4, URZ, 0x5, UR4 ;  /* 0x00000005ff047899 */ /* 0x000fc80008011604 */
[----:B------:R-:W-:Y:S02]  /*41c0*/  USHF.L.U32 UR5, UR5, UR4, URZ ;  /* 0x0000000405057299 */ /* 0x000fe400080006ff */
[----:B------:R-:W-:-:S04]  /*41d0*/  USHF.L.U32 UR4, UR6, UR4, URZ ;  /* 0x0000000406047299 */ /* 0x000fc800080006ff */
[----:B-1----:R-:W-:-:S04]  /*41e0*/  LOP3.LUT R0, R0, UR5, RZ, 0xc0, !PT ;  /* 0x0000000500007c12 */ /* 0x002fc8000f8ec0ff */
[----:B------:R-:W-:-:S13]  /*41f0*/  ISETP.NE.AND P0, PT, R0, UR5, PT ;  /* 0x0000000500007c0c */ /* 0x000fda000bf05270 */
[----:B------:R-:W-:Y:S05]  /*4200*/  @P0 BRA `(.L_x_82) ;  /* 0x0000000000580947 */ /* 0x000fea0003800000 */
[----:B------:R-:W1:Y:S02]  /*4210*/  LDS R0, [UR8+0x18] ;  /* 0x00001808ff007984 */ /* 0x000e640008000800 */
[----:B-1----:R-:W-:-:S04]  /*4220*/  LOP3.LUT R0, R0, UR4, RZ, 0xc0, !PT ;  /* 0x0000000400007c12 */ /* 0x002fc8000f8ec0ff */
[----:B------:R-:W-:-:S13]  /*4230*/  ISETP.NE.AND P0, PT, R0, UR4, PT ;  /* 0x0000000400007c0c */ /* 0x000fda000bf05270 */
[----:B------:R-:W-:Y:S05]  /*4240*/  @P0 BRA `(.L_x_83) ;  /* 0x00000000003c0947 */ /* 0x000fea0003800000 */
[----:B------:R-:W1:Y:S01]  /*4250*/  S2R R2, SR_LANEID ;  /* 0x0000000000027919 */ /* 0x000e620000000000 */
[----:B------:R-:W-:-:S06]  /*4260*/  ULOP3.LUT UR5, URZ, UR5, URZ, 0x33, !UPT ;  /* 0x00000005ff057292 */ /* 0x000fcc000f8e33ff */
[----:B------:R-:W-:-:S04]  /*4270*/  IMAD.U32 R0, RZ, RZ, UR5 ;  /* 0x00000005ff007e24 */ /* 0x000fc8000f8e00ff */
[----:B------:R2:W4:Y:S02]  /*4280*/  REDUX UR7, R0 ;  /* 0x00000000000773c4 */ /* 0x0005240000000000 */
[----:B------:R1:W-:Y:S01]  /*4290*/  UTCATOMSWS.AND URZ, UR5 ;  /* 0x0000000500ff79e3 */ /* 0x0003e20008000000 */
[----:B--2---:R-:W-:Y:S01]  /*42a0*/  LOP3.LUT R0, RZ, UR4, RZ, 0x33, !PT ;  /* 0x00000004ff007c12 */ /* 0x004fe2000f8e33ff */
[----:B------:R-:W-:Y:S02]  /*42b0*/  VOTEU.ANY UR4, UPT, PT ;  /* 0x0000000000047886 */ /* 0x000fe400038e0100 */
[----:B------:R-:W-:Y:S02]  /*42c0*/  UFLO.U32 UR4, UR4 ;  /* 0x00000004000472bd */ /* 0x000fe400080e0000 */
[----:B------:R-:W2:Y:S04]  /*42d0*/  REDUX UR6, R0 ;  /* 0x00000000000673c4 */ /* 0x000ea80000000000 */
[----:B-1----:R-:W-:-:S02]  /*42e0*/  ISETP.EQ.U32.AND P0, PT, R2, UR4, PT ;  /* 0x0000000402007c0c */ /* 0x002fc4000bf02070 */
[----:B----4-:R-:W-:-:S11]  /*42f0*/  MOV R2, UR7 ;  /* 0x0000000700027c02 */ /* 0x010fd60008000f00 */
[----:B------:R1:W-:Y:S01]  /*4300*/  @P0 ATOMS.AND RZ, [UR8+0x14], R2 ;  /* 0x00001402ffff098c */ /* 0x0003e2000a800008 */
[----:B--2---:R-:W-:-:S05]  /*4310*/  IMAD.U32 R0, RZ, RZ, UR6 ;  /* 0x00000006ff007e24 */ /* 0x004fca000f8e00ff */
[----:B------:R1:W-:Y:S01]  /*4320*/  @P0 ATOMS.AND RZ, [UR8+0x18], R0 ;  /* 0x00001800ffff098c */ /* 0x0003e2000a800008 */
[----:B------:R-:W-:Y:S05]  /*4330*/  BRA `(.L_x_84) ;  /* 0x0000000000147947 */ /* 0x000fea0003800000 */
.L_x_83:
[----:B------:R-:W-:Y:S02]  /*4340*/  MOV R2, 0x4360 ;  /* 0x0000436000027802 */ /* 0x000fe40000000f00 */
[----:B---3-5:R-:W-:Y:S05]  /*4350*/  CALL.REL.NOINC `($__internal_0_$__cuda_sm10x_tcgen05_guardrail_trap_col_being_dealloced_not_returned_by_alloc) ;  /* 0x0000005800007944 */ /* 0x028fea0003c00000 */
[----:B------:R-:W-:Y:S05]  /*4360*/  BRA `(.L_x_84) ;  /* 0x0000000000087947 */ /* 0x000fea0003800000 */
.L_x_82:
[----:B------:R-:W-:Y:S02]  /*4370*/  MOV R2, 0x4390 ;  /* 0x0000439000027802 */ /* 0x000fe40000000f00 */
[----:B---3-5:R-:W-:Y:S05]  /*4380*/  CALL.REL.NOINC `($__internal_2_$__cuda_sm10x_tcgen05_guardrail_trap_unallocated_columns_being_dealloced) ;  /* 0x00000058000c7944 */ /* 0x028fea0003c00000 */
.L_x_84:
[----:B------:R-:W-:Y:S01]  /*4390*/  NOP ;  /* 0x0000000000007918 */ /* 0x000fe20000000000 */
[----:B------:R-:W-:Y:S05]  /*43a0*/  EXIT ;  /* 0x000000000000794d */ /* 0x000fea0003800000 */
.L_x_55:
[----:B------:R-:W-:-:S09]  /*43b0*/  UISETP.NE.OR UP0, UPT, UR18, 0x3, !UP4 ;  /* 0x000000031200788c */ /* 0x000fd2000e705670 */
[----:B------:R-:W-:Y:S05]  /*43c0*/  BRA.U UP0, `(.L_x_85) ;  /* 0x0000001100e87547 */ /* 0x000fea000b800000 */
[----:B------:R-:W2:Y:S01]  /*43d0*/  LDCU.64 UR4, c[0x0][0x888] ;  /* 0x00011100ff0477ac */ /* 0x000ea20008000a00 */
[----:B------:R-:W3:Y:S01]  /*43e0*/  LDC.64 R12, c[0x0][0x348] ;  /* 0x0000d200ff0c7b82 */ /* 0x000ee20000000a00 */
[----:B------:R-:W-:Y:S02]  /*43f0*/  HFMA2 R9, -RZ, RZ, 0, 0 ;  /* 0x00000000ff097431 */ /* 0x000fe400000001ff */
[----:B------:R-:W-:Y:S01]  /*4400*/  IMAD.MOV.U32 R11, RZ, RZ, 0x1 ;  /* 0x00000001ff0b7424 */ /* 0x000fe200078e00ff */
[----:B------:R-:W4:Y:S01]  /*4410*/  LDCU UR46, c[0x0][0x370] ;  /* 0x00006e00ff2e77ac */ /* 0x000f220008000800 */
[----:B------:R-:W-:Y:S01]  /*4420*/  IMAD.MOV.U32 R10, RZ, RZ, RZ ;  /* 0x000000ffff0a7224 */ /* 0x000fe200078e00ff */
[----:B------:R-:W-:Y:S01]  /*4430*/  MOV R3, 0x1000 ;  /* 0x0000100000037802 */ /* 0x000fe20000000f00 */
[----:B------:R-:W4:Y:S01]  /*4440*/  LDCU.128 UR48, c[0x0][0xb10] ;  /* 0x00016200ff3077ac */ /* 0x000f220008000c00 */
[----:B------:R-:W1:Y:S01]  /*4450*/  LDCU UR37, c[0x0][0x374] ;  /* 0x00006e80ff2577ac */ /* 0x000e620008000800 */
[----:B------:R-:W1:Y:S01]  /*4460*/  LDCU.64 UR38, c[0x0][0x890] ;  /* 0x00011200ff2677ac */ /* 0x000e620008000a00 */
[----:B--2---:R-:W-:Y:S01]  /*4470*/  UISETP.NE.U32.AND UP0, UPT, UR4, URZ, UPT ;  /* 0x000000ff0400728c */ /* 0x004fe2000bf05070 */
[----:B------:R-:W2:Y:S01]  /*4480*/  LDCU UR15, c[0x0][0xb0c] ;  /* 0x00016180ff0f77ac */ /* 0x000ea20008000800 */
[----:B------:R-:W3:Y:S01]  /*4490*/  LDCU UR56, c[0x0][0xb20] ;  /* 0x00016400ff3877ac */ /* 0x000ee20008000800 */
[----:B------:R-:W3:Y:S01]  /*44a0*/  LDCU UR4, c[0x0][0xb30] ;  /* 0x00016600ff0477ac */ /* 0x000ee20008000800 */
[----:B------:R-:W-:Y:S01]  /*44b0*/  UMOV UR21, 0x400 ;  /* 0x0000040000157882 */ /* 0x000fe20000000000 */
[----:B----4-:R-:W-:-:S02]  /*44c0*/  UIMAD.WIDE.U32 UR6, UR46, UR48, URZ ;  /* 0x000000302e0672a5 */ /* 0x010fc4000f8e00ff */
[----:B-1----:R-:W-:Y:S02]  /*44d0*/  UIMAD.WIDE.U32 UR8, UR37, UR51, URZ ;  /* 0x00000033250872a5 */ /* 0x002fe4000f8e00ff */
[----:B------:R-:W-:Y:S02]  /*44e0*/  ULEA UR21, UR47, UR21, 0x18 ;  /* 0x000000152f157291 */ /* 0x000fe4000f8ec0ff */
[----:B------:R-:W-:Y:S02]  /*44f0*/  UISETP.NE.AND.EX UP6, UPT, UR5, URZ, UPT, UP0 ;  /* 0x000000ff0500728c */ /* 0x000fe4000bfc5300 */
[----:B------:R-:W-:Y:S02]  /*4500*/  UISETP.NE.AND UP0, UPT, UR45, 0x1, UPT ;  /* 0x000000012d00788c */ /* 0x000fe4000bf05270 */
[----:B------:R-:W-:Y:S02]  /*4510*/  UISETP.NE.U32.AND UP0, UPT, UR38, URZ, UPT ;  /* 0x000000ff2600728c */ /* 0x000fe4000bf05070 */
[----:B------:R-:W-:Y:S01]  /*4520*/  UIADD3 UR52, UPT, UPT, UR21, 0x58, URZ ;  /* 0x0000005815347890 */ /* 0x000fe2000fffe0ff */
[----:B------:R-:W-:Y:S01]  /*4530*/  UMOV UR6, UR7 ;  /* 0x0000000700067c82 */ /* 0x000fe20008000000 */
[----:B------:R-:W-:Y:S01]  /*4540*/  UMOV UR53, UR9 ;  /* 0x0000000900357c82 */ /* 0x000fe20008000000 */
[----:B------:R-:W-:-:S02]  /*4550*/  UISETP.GE.AND UP2, UPT, UR45, 0x1, UPT ;  /* 0x000000012d00788c */ /* 0x000fc4000bf46270 */
[----:B------:R-:W-:Y:S02]  /*4560*/  UISETP.NE.AND.EX UP5, UPT, UR39, URZ, UPT, UP0 ;  /* 0x000000ff2700728c */ /* 0x000fe4000bfa5300 */
[----:B------:R-:W-:Y:S01]  /*4570*/  UPLOP3.LUT UP3, UPT, UPT, UPT, UPT, 0x40, 0x4 ;  /* 0x000000000004789c */ /* 0x000fe20003f6e870 */
[----:B------:R-:W1:Y:S01]  /*4580*/  LDCU.64 UR22, c[0x0][0xb28] ;  /* 0x00016500ff1677ac */ /* 0x000e620008000a00 */
[----:B--2---:R-:W-:Y:S02]  /*4590*/  UISETP.NE.AND UP2, UPT, UR15, 0x1, UPT ;  /* 0x000000010f00788c */ /* 0x004fe4000bf45270 */
[----:B------:R-:W-:Y:S02]  /*45a0*/  UIADD3 UR41, UPT, UPT, UR21, 0x40, URZ ;  /* 0x0000004015297890 */ /* 0x000fe4000fffe0ff */
[----:B------:R-:W-:Y:S02]  /*45b0*/  UIADD3 UR33, UPT, UPT, UR21, 0x48, URZ ;  /* 0x0000004815217890 */ /* 0x000fe4000fffe0ff */
[----:B------:R-:W-:-:S02]  /*45c0*/  UIADD3 UR25, UPT, UPT, UR21, 0x50, URZ ;  /* 0x0000005015197890 */ /* 0x000fc4000fffe0ff */
[----:B------:R-:W-:Y:S02]  /*45d0*/  UPRMT UR52, UR47, 0x654, UR52 ;  /* 0x000006542f347896 */ /* 0x000fe40008000034 */
[----:B------:R-:W-:Y:S02]  /*45e0*/  USHF.R.U32.HI UR54, URZ, UR49, UR6 ;  /* 0x00000031ff367299 */ /* 0x000fe40008011606 */
[----:B---3--:R-:W-:Y:S02]  /*45f0*/  USHF.R.U32.HI UR53, URZ, UR56, UR53 ;  /* 0x00000038ff357299 */ /* 0x008fe40008011635 */
[----:B------:R-:W-:Y:S02]  /*4600*/  UISETP.NE.AND UP0, UPT, UR50, 0x1, UPT ;  /* 0x000000013200788c */ /* 0x000fe4000bf05270 */
[----:B------:R-:W-:-:S11]  /*4610*/  UISETP.NE.AND UP4, UPT, UR4, 0x1, UPT ;  /* 0x000000010400788c */ /* 0x000fd6000bf85270 */
.L_x_96:
[C---:B------:R-:W-:Y:S02]  /*4620*/  LEA R8, R10.reuse, UR21, 0x3 ;  /* 0x000000150a087c11 */ /* 0x040fe4000f8e18ff */
[----:B------:R-:W-:Y:S02]  /*4630*/  SHF.L.U32 R0, R9, 0x1f, RZ ;  /* 0x0000001f09007819 */ /* 0x000fe400000006ff */
[----:B------:R-:W-:Y:S02]  /*4640*/  LEA R4, R10, UR21, 0x4 ;  /* 0x000000150a047c11 */ /* 0x000fe4000f8e20ff */
[----:B--2---:R-:W2:Y:S02]  /*4650*/  SYNCS.PHASECHK.TRANS64.TRYWAIT P0, [R8+URZ+0x90], R0 ;  /* 0x00009000080075a7 */ /* 0x004ea400080011ff */
[----:B--2---:R-:W-:Y:S05]  /*4660*/  @!P0 BRA `(.L_x_86) ;  /* 0x0000004c00ec8947 */ /* 0x004fea0003800000 */
.L_x_179:
[----:B------:R-:W3:Y:S01]  /*4670*/  LDS.128 R4, [R4+0x120] ;  /* 0x0001200004047984 */ /* 0x000ee20000000c00 */
[----:B------:R-:W-:Y:S01]  /*4680*/  UISETP.GE.AND UP0, UPT, UR45, 0x1, UPT ;  /* 0x000000012d00788c */ /* 0x000fe2000bf06270 */
[----:B------:R-:W-:Y:S01]  /*4690*/  @!PT LDS RZ, [RZ] ;  /* 0x00000000fffff984 */ /* 0x000fe20000000800 */
[----:B------:R-:W-:Y:S01]  /*46a0*/  @!PT LDS RZ, [RZ] ;  /* 0x00000000fffff984 */ /* 0x000fe20000000800 */
[----:B------:R-:W-:Y:S01]  /*46b0*/  @!PT LDS RZ, [RZ] ;  /* 0x00000000fffff984 */ /* 0x000fe20000000800 */
[----:B------:R-:W-:Y:S01]  /*46c0*/  @!PT LDS RZ, [RZ] ;  /* 0x00000000fffff984 */ /* 0x000fe20000000800 */
[----:B------:R4:W-:Y:S06]  /*46d0*/  MEMBAR.ALL.CTA ;  /* 0x0000000000007992 */ /* 0x0009ec0000008000 */
[----:B----4-:R-:W4:Y:S01]  /*46e0*/  FENCE.VIEW.ASYNC.S ;  /* 0x00000000000073c6 */ /* 0x010f220000000000 */
[----:B---3--:R-:W-:Y:S11]  /*46f0*/  LOP3.LUT P0, RZ, R6, 0x1, RZ, 0xc0, !PT ;  /* 0x0000000106ff7812 */ /* 0x008ff6000780c0ff */
[----:B------:R-:W-:Y:S02]  /*4700*/  @!UPT UIADD3 URZ, UPT, UPT, URZ, URZ, URZ ;  /* 0x000000fffffff290 */ /* 0x000fe4000fffe0ff */
[----:B----4-:R-:W-:Y:S01]  /*4710*/  VOTEU.ANY UP2, P0 ;  /* 0x0000000000ff7886 */ /* 0x010fe20000040100 */
[----:B------:R-:W-:Y:S11]  /*4720*/  PLOP3.LUT P0, PT, PT, PT, UP2, 0x80, 0x8 ;  /* 0x000000000008781c */ /* 0x000ff60003f0f028 */
[----:B------:R-:W-:Y:S02]  /*4730*/  @!UPT UIADD3 URZ, UPT, UPT, URZ, URZ, URZ ;  /* 0x000000fffffff290 */ /* 0x000fe4000fffe0ff */
[----:B--2---:R-:W-:Y:S02]  /*4740*/  @P0 SHF.R.U32.HI R0, RZ, 0x10, R5 ;  /* 0x00000010ff000819 */ /* 0x004fe40000011605 */
[----:B------:R-:W-:Y:S02]  /*4750*/  @P0 MOV R2, R4 ;  /* 0x0000000400020202 */ /* 0x000fe40000000f00 */
[----:B------:R-:W-:Y:S01]  /*4760*/  @P0 R2UR UR4, R0 ;  /* 0x00000000000402ca */ /* 0x000fe200000e0000 */
[----:B------:R-:W-:Y:S01]  /*4770*/  VIADD R0, R8, 0xa0 ;  /* 0x000000a008007836 */ /* 0x000fe20000000000 */
[----:B------:R-:W-:Y:S02]  /*4780*/  @P0 LOP3.LUT R4, R5, 0xffff, RZ, 0xc0, !PT ;  /* 0x0000ffff05040812 */ /* 0x000fe400078ec0ff */
[----:B------:R-:W-:Y:S02]  /*4790*/  @P0 R2UR UR6, R2 ;  /* 0x00000000020602ca */ /* 0x000fe400000e0000 */
[----:B------:R-:W-:Y:S02]  /*47a0*/  PRMT R0, RZ, 0x654, R0 ;  /* 0x00000654ff007816 */ /* 0x000fe40000000000 */
[----:B------:R-:W-:Y:S02]  /*47b0*/  @P0 R2UR UR5, R4 ;  /* 0x00000000040502ca */ /* 0x000fe400000e0000 */
[----:B------:R2:W-:Y:S03]  /*47c0*/  SYNCS.ARRIVE.TRANS64.RED.A1T0 RZ, [R0+URZ], RZ ;  /* 0x000000ff00ff79a7 */ /* 0x0005e600081004ff */
[----:B------:R-:W-:Y:S04]  /*47d0*/  @UP2 UMOV UR29, UR4 ;  /* 0x00000004001d2c82 */ /* 0x000fe80008000000 */
[----:B------:R-:W-:Y:S04]  /*47e0*/  @UP2 UMOV UR14, UR6 ;  /* 0x00000006000e2c82 */ /* 0x000fe80008000000 */
[----:B------:R-:W-:Y:S01]  /*47f0*/  @UP2 UMOV UR13, UR5 ;  /* 0x00000005000d2c82 */ /* 0x000fe20008000000 */
[----:B------:R-:W-:Y:S05]  /*4800*/  BRA.U !UP0, `(.L_x_87) ;  /* 0x0000000108c07547 */ /* 0x000fea000b800000 */
[----:B------:R-:W-:Y:S02]  /*4810*/  UIMAD.WIDE.U32 UR16, UR13, UR51, URZ ;  /* 0x000000330d1072a5 */ /* 0x000fe4000f8e00ff */
[----:B------:R-:W-:Y:S02]  /*4820*/  UP2UR UR20, UPR, URZ, 0x4 ;  /* 0x00000004ff147883 */ /* 0x000fe40008000000 */
[----:B------:R-:W-:Y:S02]  /*4830*/  UISETP.NE.AND UP2, UPT, UR50, 0x1, UPT ;  /* 0x000000013200788c */ /* 0x000fe4000bf45270 */
[----:B------:R-:W-:Y:S02]  /*4840*/  UIMAD.WIDE.U32 UR18, UR14, UR48, URZ ;  /* 0x000000300e1272a5 */ /* 0x000fe4000f8e00ff */
[----:B------:R-:W-:Y:S02]  /*4850*/  USEL UR4, UR37, UR53, !UP2 ;  /* 0x0000003525047287 */ /* 0x000fe4000d000000 */
[----:B------:R-:W-:Y:S02]  /*4860*/  UISETP.NE.AND UP0, UPT, UR15, 0x1, UPT ;  /* 0x000000010f00788c */ /* 0x000fe4000bf05270 */
[----:B------:R-:W-:Y:S02]  /*4870*/  UP2UR UR24, UPR, URZ, 0x2 ;  /* 0x00000002ff187883 */ /* 0x000fe40008000000 */
[----:B------:R-:W-:Y:S02]  /*4880*/  UISETP.NE.AND UP1, UPT, UR45, 0x1, UPT ;  /* 0x000000012d00788c */ /* 0x000fe4000bf25270 */
[----:B-1----:R-:W-:Y:S02]  /*4890*/  UIMAD.WIDE.U32 UR8, UR4, UR22, URZ ;  /* 0x00000016040872a5 */ /* 0x002fe4000f8e00ff */
[----:B------:R-:W-:Y:S01]  /*48a0*/  USEL UR7, UR46, UR54, !UP0 ;  /* 0x000000362e077287 */ /* 0x000fe2000c000000 */
[----:B------:R-:W-:Y:S02]  /*48b0*/  UMOV UR5, UR17 ;  /* 0x0000001100057c82 */ /* 0x000fe40008000000 */
[----:B------:R-:W-:Y:S02]  /*48c0*/  USHF.R.U32.HI UR6, URZ, UR56, UR5 ;  /* 0x00000038ff067299 */ /* 0x000fe40008011605 */
[----:B------:R-:W-:Y:S02]  /*48d0*/  UIMAD.WIDE.U32 UR10, UR7, UR22, URZ ;  /* 0x00000016070a72a5 */ /* 0x000fe4000f8e00ff */
[----:B------:R-:W-:Y:S02]  /*48e0*/  USEL UR6, UR13, UR6, !UP2 ;  /* 0x000000060d067287 */ /* 0x000fe4000d000000 */
[----:B------:R-:W-:Y:S01]  /*48f0*/  UISETP.NE.AND UP2, UPT, UR20, URZ, UPT ;  /* 0x000000ff1400728c */ /* 0x000fe2000bf45270 */
[----:B------:R-:W-:Y:S02]  /*4900*/  UMOV UR5, UR19 ;  /* 0x0000001300057c82 */ /* 0x000fe40008000000 */
[----:B------:R-:W-:Y:S03]  /*4910*/  USHF.R.U32.HI UR12, URZ, UR49, UR5 ;  /* 0x00000031ff0c7299 */ /* 0x000fe60008011605 */
[----:B------:R-:W-:Y:S02]  /*4920*/  UMOV UR5, UR9 ;  /* 0x0000000900057c82 */ /* 0x000fe40008000000 */
[----:B------:R-:W-:Y:S03]  /*4930*/  @UP1 USHF.R.U32.HI UR4, URZ, UR23, UR5 ;  /* 0x00000017ff041299 */ /* 0x000fe60008011605 */
[----:B------:R-:W-:Y:S01]  /*4940*/  UMOV UR5, UR11 ;  /* 0x0000000b00057c82 */ /* 0x000fe20008000000 */
[----:B------:R-:W-:Y:S02]  /*4950*/  UIMAD UR4, UR45, UR4, URZ ;  /* 0x000000042d0472a4 */ /* 0x000fe4000f8e02ff */
[----:B------:R-:W-:Y:S02]  /*4960*/  @UP1 USHF.R.U32.HI UR7, URZ, UR23, UR5 ;  /* 0x00000017ff071299 */ /* 0x000fe40008011605 */
[----:B------:R-:W-:Y:S02]  /*4970*/  USEL UR5, UR14, UR12, !UP0 ;  /* 0x0000000c0e057287 */ /* 0x000fe4000c000000 */
[----:B------:R-:W-:Y:S02]  /*4980*/  UIMAD.WIDE.U32 UR10, UR6, UR22, URZ ;  /* 0x00000016060a72a5 */ /* 0x000fe4000f8e00ff */
[----:B------:R-:W-:Y:S02]  /*4990*/  UIMAD UR8, UR45, UR7, URZ ;  /* 0x000000072d0872a4 */ /* 0x000fe4000f8e02ff */
[----:B------:R-:W-:Y:S03]  /*49a0*/  UISETP.GE.AND UP0, UPT, UR6, UR4, UPT ;  /* 0x000000040600728c */ /* 0x000fe6000bf06270 */
[----:B------:R-:W-:Y:S01]  /*49b0*/  UMOV UR4, UR11 ;  /* 0x0000000b00047c82 */ /* 0x000fe20008000000 */
[----:B------:R-:W-:Y:S02]  /*49c0*/  UISETP.GE.OR UP0, UPT, UR5, UR8, UP0 ;  /* 0x000000080500728c */ /* 0x000fe40008706670 */
[----:B------:R-:W-:Y:S02]  /*49d0*/  USHF.R.U32.HI UR4, URZ, UR23, UR4 ;  /* 0x00000017ff047299 */ /* 0x000fe40008011604 */
[----:B------:R-:W-:Y:S02]  /*49e0*/  UIMAD.WIDE.U32 UR8, UR5, UR22, URZ ;  /* 0x00000016050872a5 */ /* 0x000fe4000f8e00ff */
[----:B------:R-:W-:Y:S04]  /*49f0*/  USEL UR10, UR6, UR4, !UP1 ;  /* 0x00000004060a7287 */ /* 0x000fe8000c800000 */
[----:B------:R-:W-:Y:S01]  /*4a00*/  UIADD3 UR11, UPT, UPT, -UR10, URZ, URZ ;  /* 0x000000ff0a0b7290 */ /* 0x000fe2000fffe1ff */
[----:B------:R-:W-:Y:S02]  /*4a10*/  @!UP0 UMOV UR4, UR9 ;  /* 0x0000000900048c82 */ /* 0x000fe40008000000 */
[----:B------:R-:W-:Y:S02]  /*4a20*/  @!UP0 USHF.R.U32.HI UR4, URZ, UR23, UR4 ;  /* 0x00000017ff048299 */ /* 0x000fe40008011604 */
[----:B------:R-:W-:Y:S02]  /*4a30*/  UIMAD UR8, UR45, UR11, UR6 ;  /* 0x0000000b2d0872a4 */ /* 0x000fe4000f8e0206 */
[----:B------:R-:W-:Y:S02]  /*4a40*/  @!UP0 USEL UR4, UR5, UR4, !UP1 ;  /* 0x0000000405048287 */ /* 0x000fe4000c800000 */
[----:B------:R-:W-:Y:S02]  /*4a50*/  UISETP.NE.AND UP1, UPT, UR24, URZ, UPT ;  /* 0x000000ff1800728c */ /* 0x000fe4000bf25270 */
[----:B------:R-:W-:Y:S02]  /*4a60*/  @!UP0 UIMAD UR7, UR7, UR8, UR4 ;  /* 0x00000008070782a4 */ /* 0x000fe4000f8e0204 */
[----:B------:R-:W-:Y:S02]  /*4a70*/  @!UP0 UIADD3 UR9, UPT, UPT, UR10, -UR4, URZ ;  /* 0x800000040a098290 */ /* 0x000fe4000fffe0ff */
[----:B------:R-:W-:Y:S02]  /*4a80*/  UIADD3 UR8, UPT, UPT, -UR6, URZ, URZ ;  /* 0x000000ff06087290 */ /* 0x000fe4000fffe1ff */
[----:B------:R-:W-:Y:S02]  /*4a90*/  UIADD3 UR4, UPT, UPT, -UR5, URZ, URZ ;  /* 0x000000ff05047290 */ /* 0x000fe4000fffe1ff */
[----:B------:R-:W-:Y:S03]  /*4aa0*/  @!UP0 UIMAD UR6, UR9, UR45, UR5 ;  /* 0x0000002d090682a4 */ /* 0x000fe6000f8e0205 */
[----:B------:R-:W-:Y:S01]  /*4ab0*/  @!UP0 UMOV UR5, UR7 ;  /* 0x0000000700058c82 */ /* 0x000fe20008000000 */
[----:B------:R-:W-:Y:S02]  /*4ac0*/  UIMAD UR7, UR15, UR4, UR14 ;  /* 0x000000040f0772a4 */ /* 0x000fe4000f8e020e */
[----:B------:R-:W-:Y:S02]  /*4ad0*/  UIMAD UR4, UR50, UR8, UR13 ;  /* 0x00000008320472a4 */ /* 0x000fe4000f8e020d */
[----:B------:R-:W-:Y:S02]  /*4ae0*/  UIMAD UR14, UR5, UR15, UR7 ;  /* 0x0000000f050e72a4 */ /* 0x000fe4000f8e0207 */
[----:B------:R-:W-:Y:S11]  /*4af0*/  UIMAD UR13, UR6, UR50, UR4 ;  /* 0x00000032060d72a4 */ /* 0x000ff6000f8e0204 */
[----:B------:R-:W-:Y:S01]  /*4b00*/  @!UPT UIADD3 URZ, UPT, UPT, URZ, URZ, URZ ;  /* 0x000000fffffff290 */ /* 0x000fe2000fffe0ff */
.L_x_87:
[----:B------:R-:W3:Y:S01]  /*4b10*/  @!UP4 LDCU.128 UR8, c[0x0][0xb10] ;  /* 0x00016200ff08c7ac */ /* 0x000ee20008000c00 */
[----:B------:R-:W-:Y:S02]  /*4b20*/  ISETP.NE.U32.AND P0, PT, RZ, UR38, PT ;  /* 0x00000026ff007c0c */ /* 0x000fe4000bf05070 */
[----:B------:R-:W-:Y:S02]  /*4b30*/  SHF.L.U32 R4, R11, 0x1f, RZ ;  /* 0x0000001f0b047819 */ /* 0x000fe400000006ff */
[----:B------:R-:W-:Y:S01]  /*4b40*/  ISETP.NE.AND.EX P0, PT, RZ, UR39, PT, P0 ;  /* 0x00000027ff007c0c */ /* 0x000fe2000bf05300 */
[----:B------:R-:W4:Y:S01]  /*4b50*/  @!UP4 LDCU UR5, c[0x0][0xb0c] ;  /* 0x00016180ff05c7ac */ /* 0x000f220008000800 */
[----:B------:R-:W-:Y:S02]  /*4b60*/  USHF.L.U32 UR42, UR30, 0x7, URZ ;  /* 0x000000071e2a7899 */ /* 0x000fe400080006ff */
[----:B------:R-:W-:Y:S02]  /*4b70*/  USHF.L.U32 UR43, UR31, 0x6, URZ ;  /* 0x000000061f2b7899 */ /* 0x000fe400080006ff */
[----:B---3--:R-:W-:Y:S07]  /*4b80*/  UIMAD.WIDE.U32 UR6, UR14, UR8, URZ ;  /* 0x000000080e0672a5 */ /* 0x008fee000f8e00ff */
[----:B------:R-:W-:Y:S01]  /*4b90*/  @!UP4 UMOV UR4, UR7 ;  /* 0x000000070004cc82 */ /* 0x000fe20008000000 */
[----:B----4-:R-:W-:Y:S02]  /*4ba0*/  @!UP4 UISETP.NE.AND UP0, UPT, UR5, 0x1, UPT ;  /* 0x000000010500c88c */ /* 0x010fe4000bf05270 */
[----:B------:R-:W-:Y:S02]  /*4bb0*/  @!UP4 USHF.R.U32.HI UR4, URZ, UR9, UR4 ;  /* 0x00000009ff04c299 */ /* 0x000fe40008011604 */
[----:B------:R-:W-:Y:S02]  /*4bc0*/  UIMAD.WIDE.U32 UR6, UR13, UR11, URZ ;  /* 0x0000000b0d0672a5 */ /* 0x000fe4000f8e00ff */
[----:B------:R-:W-:Y:S02]  /*4bd0*/  @!UP4 USEL UR8, UR14, UR4, !UP0 ;  /* 0x000000040e08c287 */ /* 0x000fe4000c000000 */
[----:B------:R-:W-:Y:S03]  /*4be0*/  @!UP4 UISETP.NE.AND UP0, UPT, UR10, 0x1, UPT ;  /* 0x000000010a00c88c */ /* 0x000fe6000bf05270 */
[----:B------:R-:W-:Y:S02]  /*4bf0*/  @!UP4 UMOV UR6, UR7 ;  /* 0x000000070006cc82 */ /* 0x000fe40008000000 */
[----:B------:R-:W3:Y:S02]  /*4c00*/  @!UP4 LDCU UR4, c[0x0][0xb20] ;  /* 0x00016400ff04c7ac */ /* 0x000ee40008000800 */
[----:B---3--:R-:W-:Y:S04]  /*4c10*/  @!UP4 USHF.R.U32.HI UR6, URZ, UR4, UR6 ;  /* 0x00000004ff06c299 */ /* 0x008fe80008011606 */
[----:B------:R-:W-:Y:S04]  /*4c20*/  @!UP4 USEL UR6, UR13, UR6, !UP0 ;  /* 0x000000060d06c287 */ /* 0x000fe8000c000000 */
[----:B------:R-:W-:Y:S02]  /*4c30*/  @!UP4 UIADD3 UR4, UPT, UPT, -UR8, UR6, URZ ;  /* 0x000000060804c290 */ /* 0x000fe4000fffe1ff */
[----:B------:R-:W-:Y:S02]  /*4c40*/  @!UP4 UIADD3 UR6, UPT, UPT, UR8, -UR6, URZ ;  /* 0x800000060806c290 */ /* 0x000fe4000fffe0ff */
[----:B------:R-:W-:Y:S02]  /*4c50*/  @!UP4 UIMAD UR14, UR4, UR5, UR14 ;  /* 0x00000005040ec2a4 */ /* 0x000fe4000f8e020e */
[----:B------:R-:W-:Y:S01]  /*4c60*/  @!UP4 UIMAD UR13, UR6, UR10, UR13 ;  /* 0x0000000a060dc2a4 */ /* 0x000fe2000f8e020d */
[----:B------:R-:W-:Y:S11]  /*4c70*/  BRA.U UP3, `(.L_x_88) ;  /* 0x0000000103107547 */ /* 0x000ff6000b800000 */
[----:B------:R-:W-:Y:S04]  /*4c80*/  MOV R2, UR55 ;  /* 0x0000003700027c02 */ /* 0x000fe80008000f00 */
[----:B------:R-:W-:Y:S04]  /*4c90*/  SHF.L.U32 R2, R2, 0x1f, RZ ;  /* 0x0000001f02027819 */ /* 0x000fe800000006ff */
[----:B------:R-:W3:Y:S02]  /*4ca0*/  SYNCS.PHASECHK.TRANS64.TRYWAIT P1, [UR21+0x88], R2 ;  /* 0x00008802ff0075a7 */ /* 0x000ee40008021115 */
[----:B---3--:R-:W-:Y:S05]  /*4cb0*/  @!P1 BRA `(.L_x_89) ;  /* 0x00000048006c9947 */ /* 0x008fea0003800000 */
.L_x_88:
[----:B------:R-:W-:Y:S05]  /*4cc0*/  BRA.U !UP5, `(.L_x_90) ;  /* 0x000000010d387547 */ /* 0x000fea000b800000 */
[----:B------:R-:W-:Y:S01]  /*4cd0*/  UPLOP3.LUT UP1, UPT, UPT, UPT, UP6, 0x80, 0x8 ;  /* 0x000000000008789c */ /* 0x000fe20003f2f060 */
[----:B--2---:R-:W-:Y:S01]  /*4ce0*/  HFMA2 R0, -RZ, RZ, 0, 5.9604644775390625e-08 ;  /* 0x00000001ff007431 */ /* 0x004fe200000001ff */
[----:B------:R-:W2:Y:S01]  /*4cf0*/  LDCU.64 UR8, c[0x0][0x358] ;  /* 0x00006b00ff0877ac */ /* 0x000ea20008000a00 */
[----:B------:R-:W-:Y:S03]  /*4d00*/  IMAD.MOV.U32 R46, RZ, RZ, 0x1 ;  /* 0x00000001ff2e7424 */ /* 0x000fe600078e00ff */
[----:B------:R-:W-:Y:S05]  /*4d10*/  PLOP3.LUT P1, PT, PT, PT, UP1, 0x80, 0x8 ;  /* 0x000000000008781c */ /* 0x000fea0003f2f018 */
[----:B------:R-:W3:Y:S01]  /*4d20*/  @UP1 LDCU.64 UR4, c[0x0][0x888] ;  /* 0x00011100ff0417ac */ /* 0x000ee20008000a00 */
[----:B------:R-:W-:Y:S07]  /*4d30*/  @UP1 UIMAD UR6, UR36, UR38, URZ ;  /* 0x00000026240612a4 */ /* 0x000fee000f8e02ff */
[----:B------:R-:W-:Y:S01]  /*4d40*/  @!P1 PRMT R46, R0, 0x7610, R46 ;  /* 0x00007610002e9816 */ /* 0x000fe2000000002e */
[----:B---3--:R-:W-:Y:S06]  /*4d50*/  @UP1 UIMAD.WIDE UR4, UR6, 0x4, UR4 ;  /* 0x00000004060418a5 */ /* 0x008fec000f8e0204 */
[----:B------:R-:W-:Y:S01]  /*4d60*/  IMAD.U32 R6, RZ, RZ, UR4 ;  /* 0x00000004ff067e24 */ /* 0x000fe2000f8e00ff */
[----:B------:R-:W-:Y:S04]  /*4d70*/  MOV R7, UR5 ;  /* 0x0000000500077c02 */ /* 0x000fe80008000f00 */
[----:B------:R-:W3:Y:S01]  /*4d80*/  @!UP1 LDCU UR4, c[0x0][0x880] ;  /* 0x00011000ff0497ac */ /* 0x000ee20008000800 */
[----:B--2--5:R4:W5:Y:S02]  /*4d90*/  @P1 LDG.E R27, desc[UR8][R6.64] ;  /* 0x00000008061b1981 */ /* 0x024964000c1e1900 */
[----:B---34-:R-:W-:Y:S07]  /*4da0*/  @!P1 IMAD.U32 R27, RZ, RZ, UR4 ;  /* 0x00000004ff1b9e24 */ /* 0x018fee000f8e00ff */
.L_x_90:
[----:B-----5:R-:W-:Y:S01]  /*4db0*/  @!P0 FSETP.EQ.AND P2, PT, R27, RZ, PT ;  /* 0x000000ff1b00820b */ /* 0x020fe20003f42000 */
[----:B------:R-:W-:Y:S01]  /*4dc0*/  @!UPT UIADD3 URZ, UPT, UPT, URZ, URZ, URZ ;  /* 0x000000fffffff290 */ /* 0x000fe2000fffe0ff */
[----:B------:R-:W-:Y:S11]  /*4dd0*/  @!P0 BRA `(.L_x_91) ;  /* 0x0000000000148947 */ /* 0x000ff60003800000 */
[----:B------:R-:W-:Y:S02]  /*4de0*/  LOP3.LUT P0, RZ, R46, 0xff, RZ, 0xc0, !PT ;  /* 0x000000ff2eff7812 */ /* 0x000fe4000780c0ff */
[----:B------:R-:W-:Y:S04]  /*4df0*/  PLOP3.LUT P2, PT, PT, PT, UP1, 0x80, 0x8 ;  /* 0x000000000008781c */ /* 0x000fe80003f4f018 */
[----:B------:R-:W-:Y:S07]  /*4e00*/  PLOP3.LUT P2, PT, P2, PT, PT, 0x8, 0x80 ;  /* 0x000000000080781c */ /* 0x000fee000174e170 */
[----:B------:R-:W-:Y:S11]  /*4e10*/  @P0 FSETP.EQ.AND P2, PT, R27, RZ, PT ;  /* 0x000000ff1b00020b */ /* 0x000ff60003f42000 */
[----:B------:R-:W-:Y:S02]  /*4e20*/  @!UPT UIADD3 URZ, UPT, UPT, URZ, URZ, URZ ;  /* 0x000000fffffff290 */ /* 0x000fe4000fffe0ff */
.L_x_91:
[----:B------:R-:W3:Y:S01]  /*4e30*/  SYNCS.PHASECHK.TRANS64.TRYWAIT P0, [UR21+0x60], R4 ;  /* 0x00006004ff0075a7 */ /* 0x000ee20008001115 */
[----:B------:R-:W-:Y:S04]  /*4e40*/  ELECT P1, URZ, PT ;  /* 0x0000000000ff782f */ /* 0x000fe80003820000 */
[----:B------:R-:W-:Y:S01]  /*4e50*/  PLOP3.LUT P1, PT, P2, P1, PT, 0xf2, 0x2f ;  /* 0x00000000002f781c */ /* 0x000fe20001723e72 */
[----:B------:R-:W-:Y:S01]  /*4e60*/  @!UPT UIADD3 URZ, UPT, UPT, URZ, URZ, URZ ;  /* 0x000000fffffff290 */ /* 0x000fe2000fffe0ff */
[----:B---3--:R-:W-:Y:S11]  /*4e70*/  @!P0 BRA `(.L_x_92) ;  /* 0x0000004800148947 */ /* 0x008ff60003800000 */
.L_x_182:
[----:B--2---:R-:W-:Y:S01]  /*4e80*/  @!P1 IADD3 R2, P0, PT, R12, 0x580, RZ ;  /* 0x000005800c029810 */ /* 0x004fe20007f1e0ff */
[----:B------:R-:W-:Y:S01]  /*4e90*/  VOTEU.ALL UP0, P1 ;  /* 0x0000000000ff7886 */ /* 0x000fe20000800000 */
[----:B------:R-:W-:Y:S01]  /*4ea0*/  UMOV UR6, 0x0 ;  /* 0x0000000000067882 */ /* 0x000fe20000000000 */
[----:B------:R-:W-:Y:S01]  /*4eb0*/  UMOV UR7, 0x10000000 ;  /* 0x1000000000077882 */ /* 0x000fe20000000000 */
[----:B------:R-:W-:Y:S01]  /*4ec0*/  @!P1 R2UR UR5, R2 ;  /* 0x00000000020592ca */ /* 0x000fe200000e0000 */
[----:B------:R-:W-:Y:S01]  /*4ed0*/  @!P1 IMAD.X R0, RZ, RZ, R13, P0 ;  /* 0x000000ffff009224 */ /* 0x000fe200000e060d */
[----:B------:R-:W-:Y:S02]  /*4ee0*/  @!UP0 UIADD3 UR40, UPT, UPT, UR21, 0x200, URZ ;  /* 0x0000020015288890 */ /* 0x000fe4000fffe0ff */
[----:B------:R-:W-:Y:S02]  /*4ef0*/  @!UP0 UIADD3 UR10, UPT, UPT, UR42, 0x40, URZ ;  /* 0x000000402a0a8890 */ /* 0x000fe4000fffe0ff */
[----:B------:R-:W-:Y:S01]  /*4f00*/  @!P1 R2UR UR4, R0 ;  /* 0x00000000000492ca */ /* 0x000fe200000e0000 */
[----:B------:R-:W-:Y:S01]  /*4f10*/  @!UP0 UIADD3 UR8, UPT, UPT, UR21, 0xa00, URZ ;  /* 0x00000a0015088890 */ /* 0x000fe2000fffe0ff */
[----:B------:R-:W-:Y:S01]  /*4f20*/  @!P1 IMAD.MOV.U32 R0, RZ, RZ, 0x1000 ;  /* 0x00001000ff009424 */ /* 0x000fe200078e00ff */
[----:B------:R-:W-:Y:S01]  /*4f30*/  VOTEU.ALL UP0, P1 ;  /* 0x0000000000ff7886 */ /* 0x000fe20000800000 */
[----:B------:R-:W-:Y:S01]  /*4f40*/  UMOV UR44, UR36 ;  /* 0x00000024002c7c82 */ /* 0x000fe20008000000 */
[----:B------:R-:W-:Y:S01]  /*4f50*/  UMOV UR9, UR41 ;  /* 0x0000002900097c82 */ /* 0x000fe20008000000 */
[----:B------:R-:W-:Y:S01]  /*4f60*/  UMOV UR11, UR43 ;  /* 0x0000002b000b7c82 */ /* 0x000fe20008000000 */
[----:B------:R-:W-:Y:S01]  /*4f70*/  IMAD.U32 R6, RZ, RZ, UR5 ;  /* 0x00000005ff067e24 */ /* 0x000fe2000f8e00ff */
[----:B------:R-:W-:Y:S05]  /*4f80*/  UMOV UR12, UR36 ;  /* 0x00000024000c7c82 */ /* 0x000fea0008000000 */
[----:B------:R-:W-:Y:S01]  /*4f90*/  IMAD.U32 R7, RZ, RZ, UR4 ;  /* 0x00000004ff077e24 */ /* 0x000fe2000f8e00ff */
[----:B------:R-:W-:Y:S04]  /*4fa0*/  @!P1 R2UR UR4, R6 ;  /* 0x00000000060492ca */ /* 0x000fe800000e0000 */
[----:B------:R-:W-:Y:S11]  /*4fb0*/  @!P1 R2UR UR5, R7 ;  /* 0x00000000070592ca */ /* 0x000ff600000e0000 */
[----:B------:R-:W-:Y:S02]  /*4fc0*/  @!UPT UIADD3 URZ, UPT, UPT, URZ, URZ, URZ ;  /* 0x000000fffffff290 */ /* 0x000fe4000fffe0ff */
[----:B------:R-:W-:Y:S01]  /*4fd0*/  @!UP0 UTMALDG.3D [UR40], [UR4], desc[UR6] ;  /* 0x00000628040085b4 */ /* 0x000fe20008011000 */
[----:B------:R-:W-:Y:S05]  /*4fe0*/  VOTEU.ALL UP0, P1 ;  /* 0x0000000000ff7886 */ /* 0x000fea0000800000 */
[----:B------:R2:W-:Y:S01]  /*4ff0*/  @!UP0 UTMALDG.3D [UR8], [UR4], desc[UR6] ;  /* 0x00000608040085b4 */ /* 0x0005e20008011000 */
[----:B------:R3:W-:Y:S01]  /*5000*/  @!P1 SYNCS.ARRIVE.TRANS64.RED.A0TR RZ, [UR21+0x40], R0 ;  /* 0x00004000ffff99a7 */ /* 0x0007e20008300415 */
[----:B--2---:R-:W-:Y:S09]  /*5010*/  UPRMT UR4, UR47, 0x654, UR41 ;  /* 0x000006542f047896 */ /* 0x004ff20008000029 */
[----:B------:R-:W-:Y:S01]  /*5020*/  SYNCS.ARRIVE.TRANS64.RED.A1T0 RZ, [UR4], RZ ;  /* 0x000000ffffff79a7 */ /* 0x000fe20008100404 */
[----:B------:R-:W2:Y:S02]  /*5030*/  SYNCS.PHASECHK.TRANS64.TRYWAIT P0, [UR21+0x68], R4 ;  /* 0x00006804ff0075a7 */ /* 0x000ea40008001115 */
[----:B--23--:R-:W-:Y:S05]  /*5040*/  @!P0 BRA `(.L_x_93) ;  /* 0x0000004400b88947 */ /* 0x00cfea0003800000 */
.L_x_184:
[----:B------:R-:W-:Y:S01]  /*5050*/  @!P1 IADD3 R2, P0, PT, R12, 0x580, RZ ;  /* 0x000005800c029810 */ /* 0x000fe20007f1e0ff */
[----:B------:R-:W-:Y:S01]  /*5060*/  VOTEU.ALL UP0, P1 ;  /* 0x0000000000ff7886 */ /* 0x000fe20000800000 */
[----:B------:R-:W-:Y:S01]  /*5070*/  UMOV UR6, 0x0 ;  /* 0x0000000000067882 */ /* 0x000fe20000000000 */
[----:B------:R-:W-:Y:S01]  /*5080*/  UMOV UR7, 0x10000000 ;  /* 0x1000000000077882 */ /* 0x000fe20000000000 */
[----:B------:R-:W-:Y:S01]  /*5090*/  @!P1 R2UR UR5, R2 ;  /* 0x00000000020592ca */ /* 0x000fe200000e0000 */
[----:B--2---:R-:W-:Y:S01]  /*50a0*/  @!P1 IMAD.X R0, RZ, RZ, R13, P0 ;  /* 0x000000ffff009224 */ /* 0x004fe200000e060d */
[----:B------:R-:W-:Y:S02]  /*50b0*/  @!UP0 UIADD3 UR34, UPT, UPT, UR42, 0x10, URZ ;  /* 0x000000102a228890 */ /* 0x000fe4000fffe0ff */
[----:B------:R-:W-:Y:S02]  /*50c0*/  @!UP0 UIADD3 UR32, UPT, UPT, UR21, 0x1200, URZ ;  /* 0x0000120015208890 */ /* 0x000fe4000fffe0ff */
[----:B------:R-:W-:Y:S01]  /*50d0*/  @!P1 R2UR UR4, R0 ;  /* 0x00000000000492ca */ /* 0x000fe200000e0000 */
[----:B------:R-:W-:Y:S01]  /*50e0*/  @!UP0 UIADD3 UR10, UPT, UPT, UR42, 0x50, URZ ;  /* 0x000000502a0a8890 */ /* 0x000fe2000fffe0ff */
[----:B------:R-:W-:Y:S01]  /*50f0*/  @!P1 IMAD.MOV.U32 R0, RZ, RZ, 0x1000 ;  /* 0x00001000ff009424 */ /* 0x000fe200078e00ff */
[----:B------:R-:W-:Y:S01]  /*5100*/  @!UP0 UIADD3 UR8, UPT, UPT, UR21, 0x1a00, URZ ;  /* 0x00001a0015088890 */ /* 0x000fe2000fffe0ff */
[----:B------:R-:W-:Y:S01]  /*5110*/  VOTEU.ALL UP0, P1 ;  /* 0x0000000000ff7886 */ /* 0x000fe20000800000 */
[----:B------:R-:W-:Y:S02]  /*5120*/  UMOV UR35, UR43 ;  /* 0x0000002b00237c82 */ /* 0x000fe40008000000 */
[----:B------:R-:W-:Y:S01]  /*5130*/  IMAD.U32 R6, RZ, RZ, UR5 ;  /* 0x00000005ff067e24 */ /* 0x000fe2000f8e00ff */
[----:B------:R-:W-:Y:S01]  /*5140*/  UMOV UR9, UR33 ;  /* 0x0000002100097c82 */ /* 0x000fe20008000000 */
[----:B------:R-:W-:Y:S01]  /*5150*/  UMOV UR11, UR43 ;  /* 0x0000002b000b7c82 */ /* 0x000fe20008000000 */
[----:B------:R-:W-:Y:S03]  /*5160*/  UMOV UR12, UR36 ;  /* 0x00000024000c7c82 */ /* 0x000fe60008000000 */
        /* <DEDUP_REMOVED lines=12> */
.L_x_186:
[----:B------:R-:W-:Y:S01]  /*5230*/  @!P1 IADD3 R2, P0, PT, R12, 0x580, RZ ;  /* 0x000005800c029810 */ /* 0x000fe20007f1e0ff */
[----:B------:R-:W-:Y:S01]  /*5240*/  VOTEU.ALL UP0, P1 ;  /* 0x0000000000ff7886 */ /* 0x000fe20000800000 */
[----:B------:R-:W-:Y:S01]  /*5250*/  UMOV UR6, 0x0 ;  /* 0x0000000000067882 */ /* 0x000fe20000000000 */
[----:B------:R-:W-:Y:S01]  /*5260*/  UMOV UR7, 0x10000000 ;  /* 0x1000000000077882 */ /* 0x000fe20000000000 */
[----:B------:R-:W-:Y:S01]  /*5270*/  @!P1 R2UR UR5, R2 ;  /* 0x00000000020592ca */ /* 0x000fe200000e0000 */
[----:B--2---:R-:W-:Y:S01]  /*5280*/  @!P1 IMAD.X R0, RZ, RZ, R13, P0 ;  /* 0x000000ffff009224 */ /* 0x004fe200000e060d */
[----:B------:R-:W-:Y:S01]  /*5290*/  @!UP0 UIADD3 UR26, UPT, UPT, UR42, 0x20, URZ ;  /* 0x000000202a1a8890 */ /* 0x000fe2000fffe0ff */
[----:B------:R-:W-:Y:S01]  /*52a0*/  VIADD R10, R10, 0x1 ;  /* 0x000000010a0a7836 */ /* 0x000fe20000000000 */
        /* <DEDUP_REMOVED lines=10> */
[----:B------:R-:W-:Y:S01]  /*5350*/  UMOV UR11, UR43 ;  /* 0x0000002b000b7c82 */ /* 0x000fe20008000000 */
[----:B------:R-:W-:Y:S02]  /*5360*/  UMOV UR12, UR36 ;  /* 0x00000024000c7c82 */ /* 0x000fe40008000000 */
        /* <DEDUP_REMOVED lines=12> */
.L_x_188:
[----:B------:R-:W-:Y:S01]  /*5430*/  UIADD3 UR31, UPT, UPT, UR14, UR63, URZ ;  /* 0x0000003f0e1f7290 */ /* 0x000fe2000fffe0ff */
[----:B------:R-:W-:Y:S01]  /*5440*/  @!P1 IADD3 R2, P0, PT, R12, 0x580, RZ ;  /* 0x000005800c029810 */ /* 0x000fe20007f1e0ff */
[----:B------:R-:W-:Y:S01]  /*5450*/  UPLOP3.LUT UP3, UPT, UPT, UPT, UPT, 0x80, 0x8 ;  /* 0x000000000008789c */ /* 0x000fe20003f6f070 */
[----:B------:R-:W-:Y:S01]  /*5460*/  R2UR UR24, R50 ;  /* 0x00000000321872ca */ /* 0x000fe200000e0000 */
[----:B------:R-:W-:Y:S01]  /*5470*/  VOTEU.ALL UP0, P1 ;  /* 0x0000000000ff7886 */ /* 0x000fe20000800000 */
[----:B------:R-:W-:Y:S01]  /*5480*/  @!P1 R2UR UR5, R2 ;  /* 0x00000000020592ca */ /* 0x000fe200000e0000 */
[----:B--2---:R-:W-:Y:S01]  /*5490*/  @!P1 IMAD.X R0, RZ, RZ, R13, P0 ;  /* 0x000000ffff009224 */ /* 0x004fe200000e060d */
[----:B------:R-:W-:Y:S01]  /*54a0*/  UMOV UR6, 0x0 ;  /* 0x0000000000067882 */ /* 0x000fe20000000000 */
[----:B------:R-:W-:Y:S01]  /*54b0*/  UMOV UR7, 0x10000000 ;  /* 0x1000000000077882 */ /* 0x000fe20000000000 */
[----:B------:R-:W-:Y:S01]  /*54c0*/  @!UP0 UIADD3 UR18, UPT, UPT, UR42, 0x30, URZ ;  /* 0x000000302a128890 */ /* 0x000fe2000fffe0ff */
[----:B------:R-:W-:Y:S01]  /*54d0*/  ISETP.NE.AND P0, PT, R10, 0x2, PT ;  /* 0x000000020a00780c */ /* 0x000fe20003f05270 */
[----:B------:R-:W-:Y:S01]  /*54e0*/  @!UP0 UIADD3 UR16, UPT, UPT, UR21, 0x3200, URZ ;  /* 0x0000320015108890 */ /* 0x000fe2000fffe0ff */
[----:B------:R-:W-:Y:S01]  /*54f0*/  @!P1 R2UR UR4, R0 ;  /* 0x00000000000492ca */ /* 0x000fe200000e0000 */
[----:B------:R-:W-:Y:S01]  /*5500*/  @!UP0 UIADD3 UR17, UPT, UPT, UR21, 0x58, URZ ;  /* 0x0000005815118890 */ /* 0x000fe2000fffe0ff */
[----:B------:R-:W-:Y:S01]  /*5510*/  SEL R0, RZ, 0x1, P0 ;  /* 0x00000001ff007807 */ /* 0x000fe20000000000 */
[----:B------:R-:W-:Y:S01]  /*5520*/  @!UP0 UIADD3 UR10, UPT, UPT, UR42, 0x70, URZ ;  /* 0x000000702a0a8890 */ /* 0x000fe2000fffe0ff */
[----:B------:R-:W-:Y:S01]  /*5530*/  LOP3.LUT R11, R11, 0x1, RZ, 0x3c, !PT ;  /* 0x000000010b0b7812 */ /* 0x000fe200078e3cff */
[----:B------:R-:W-:Y:S01]  /*5540*/  @!UP0 UIADD3 UR8, UPT, UPT, UR21, 0x3a00, URZ ;  /* 0x00003a0015088890 */ /* 0x000fe2000fffe0ff */
[----:B------:R-:W-:Y:S01]  /*5550*/  IMAD.U32 R4, RZ, RZ, UR5 ;  /* 0x00000005ff047e24 */ /* 0x000fe2000f8e00ff */
[----:B------:R-:W-:Y:S01]  /*5560*/  VOTEU.ALL UP0, P1 ;  /* 0x0000000000ff7886 */ /* 0x000fe20000800000 */
[----:B------:R-:W-:Y:S01]  /*5570*/  UMOV UR19, UR43 ;  /* 0x0000002b00137c82 */ /* 0x000fe20008000000 */
[----:B------:R-:W-:Y:S01]  /*5580*/  UMOV UR20, UR36 ;  /* 0x0000002400147c82 */ /* 0x000fe20008000000 */
[----:B------:R-:W-:Y:S01]  /*5590*/  UMOV UR11, UR43 ;  /* 0x0000002b000b7c82 */ /* 0x000fe20008000000 */
[----:B------:R-:W-:Y:S01]  /*55a0*/  UMOV UR12, UR36 ;  /* 0x00000024000c7c82 */ /* 0x000fe20008000000 */
[----:B------:R-:W-:Y:S01]  /*55b0*/  UMOV UR9, UR17 ;  /* 0x0000001100097c82 */ /* 0x000fe20008000000 */
[----:B------:R-:W-:Y:S01]  /*55c0*/  IMAD.U32 R5, RZ, RZ, UR4 ;  /* 0x00000004ff057e24 */ /* 0x000fe2000f8e00ff */
[----:B------:R-:W-:Y:S01]  /*55d0*/  @!P1 R2UR UR4, R4 ;  /* 0x00000000040492ca */ /* 0x000fe200000e0000 */
[----:B------:R-:W-:Y:S01]  /*55e0*/  UIADD3 UR30, UPT, UPT, UR13, UR24, URZ ;  /* 0x000000180d1e7290 */ /* 0x000fe2000fffe0ff */
[----:B------:R-:W-:Y:S01]  /*55f0*/  LOP3.LUT R9, R9, R0, RZ, 0x3c, !PT ;  /* 0x0000000009097212 */ /* 0x000fe200078e3cff */
[----:B------:R-:W-:Y:S01]  /*5600*/  UMOV UR36, UR29 ;  /* 0x0000001d00247c82 */ /* 0x000fe20008000000 */
[----:B------:R-:W-:Y:S02]  /*5610*/  @!P1 R2UR UR5, R5 ;  /* 0x00000000050592ca */ /* 0x000fe400000e0000 */
[----:B------:R-:W-:Y:S11]  /*5620*/  SEL R10, R10, RZ, P0 ;  /* 0x000000ff0a0a7207 */ /* 0x000ff60000000000 */
[----:B------:R2:W-:Y:S01]  /*5630*/  @!UP0 UTMALDG.3D [UR16], [UR4], desc[UR6] ;  /* 0x00000610040085b4 */ /* 0x0005e20008011000 */
[----:B------:R-:W-:Y:S05]  /*5640*/  VOTEU.ALL UP0, P1 ;  /* 0x0000000000ff7886 */ /* 0x000fea0000800000 */
[----:B------:R2:W-:Y:S01]  /*5650*/  @!UP0 UTMALDG.3D [UR8], [UR4], desc[UR6] ;  /* 0x00000608040085b4 */ /* 0x0005e20008011000 */
[----:B------:R2:W-:Y:S01]  /*5660*/  @!P1 SYNCS.ARRIVE.TRANS64.RED.A0TR RZ, [UR21+0x58], R3 ;  /* 0x00005803ffff99a7 */ /* 0x0005e20008300415 */
[----:B------:R-:W-:Y:S01]  /*5670*/  SYNCS.ARRIVE.TRANS64.RED.A1T0 RZ, [UR52], RZ ;  /* 0x000000ffffff79a7 */ /* 0x000fe20008100434 */
[----:B------:R-:W-:Y:S05]  /*5680*/  BRA.U UP2, `(.L_x_96) ;  /* 0xffffffed02e47547 */ /* 0x000fea000b83ffff */
[----:B------:R-:W-:-:S04]  /*5690*/  SHF.L.U32 R2, R11, 0x1f, RZ ;  /* 0x0000001f0b027819 */ /* 0x000fc800000006ff */
[----:B------:R-:W3:Y:S02]  /*56a0*/  SYNCS.PHASECHK.TRANS64.TRYWAIT P0, [UR21+0x60], R2 ;  /* 0x00006002ff0075a7 */ /* 0x000ee40008001115 */
[----:B---3--:R-:W-:Y:S05]  /*56b0*/  @!P0 BRA `(.L_x_97) ;  /* 0x0000004000648947 */ /* 0x008fea0003800000 */
.L_x_190:
[----:B------:R-:W4:Y:S02]  /*56c0*/  SYNCS.PHASECHK.TRANS64.TRYWAIT P0, [UR21+0x68], R2 ;  /* 0x00006802ff0075a7 */ /* 0x000f240008001115 */
[----:B----4-:R-:W-:Y:S05]  /*56d0*/  @!P0 BRA `(.L_x_98) ;  /* 0x0000004000748947 */ /* 0x010fea0003800000 */
.L_x_192:
[----:B------:R-:W4:Y:S02]  /*56e0*/  SYNCS.PHASECHK.TRANS64.TRYWAIT P0, [UR21+0x70], R2 ;  /* 0x00007002ff0075a7 */ /* 0x000f240008001115 */
[----:B----4-:R-:W-:Y:S05]  /*56f0*/  @!P0 BRA `(.L_x_99) ;  /* 0x0000004000848947 */ /* 0x010fea0003800000 */
.L_x_194:
[----:B---3--:R-:W-:-:S07]  /*5700*/  MOV R0, UR21 ;  /* 0x0000001500007c02 */ /* 0x008fce0008000f00 */
.L_x_100:
[----:B---3--:R-:W-:-:S04]  /*5710*/  SHF.L.U32 R2, R11, 0x1f, RZ ;  /* 0x0000001f0b027819 */ /* 0x008fc800000006ff */
[----:B------:R3:W4:Y:S03]  /*5720*/  SYNCS.PHASECHK.TRANS64.TRYWAIT P0, [R0+URZ+0x78], R2 ;  /* 0x00007802000075a7 */ /* 0x00072600080011ff */
[----:B----4-:R-:W-:Y:S05]  /*5730*/  @!P0 NANOSLEEP.SYNCS 0x989680 ;  /* 0x009896800000895d */ /* 0x010fea0003900000 */
[----:B------:R-:W4:Y:S02]  /*5740*/  @!P0 SYNCS.PHASECHK.TRANS64 P0, [R0+URZ+0x78], R2 ;  /* 0x00007802000085a7 */ /* 0x000f2400080010ff */
[----:B-12-4-:R-:W-:Y:S05]  /*5750*/  @P0 EXIT ;  /* 0x000000000000094d */ /* 0x016fea0003800000 */
[----:B------:R-:W-:Y:S05]  /*5760*/  BRA `(.L_x_100) ;  /* 0xfffffffc00e87947 */ /* 0x000fea000383ffff */
.L_x_85:
[----:B------:R-:W-:-:S06]  /*5770*/  UISETP.GE.AND UP0, UPT, UR18, 0x4, UPT ;  /* 0x000000041200788c */ /* 0x000fcc000bf06270 */
[----:B------:R-:W-:-:S13]  /*5780*/  PLOP3.LUT P0, PT, PT, PT, UP0, 0x80, 0x8 ;  /* 0x000000000008781c */ /* 0x000fda0003f0f008 */
[----:B-1----:R-:W-:Y:S05]  /*5790*/  @!P0 EXIT ;  /* 0x000000000000894d */ /* 0x002fea0003800000 */
[----:B------:R-:W-:Y:S01]  /*57a0*/  BAR.SYNC.DEFER_BLOCKING 0x6, 0xa0 ;  /* 0x0182800000007b1d */ /* 0x000fe20000010000 */
[C---:B------:R-:W-:Y:S01]  /*57b0*/  IMAD.SHL.U32 R45, R60.reuse, 0x10, RZ ;  /* 0x000000103c2d7824 */ /* 0x040fe200078e00ff */
[C---:B------:R-:W-:Y:S01]  /*57c0*/  SHF.L.U32 R3, R47.reuse, 0x15, RZ ;  /* 0x000000152f037819 */ /* 0x040fe200000006ff */
[C---:B------:R-:W-:Y:S02]  /*57d0*/  IMAD.U32 R23, R60.reuse, 0x10000, RZ ;  /* 0x000100003c177824 */ /* 0x040fe400078e00ff */
[----:B------:R-:W-:Y:S02]  /*57e0*/  HFMA2 R59, -RZ, RZ, 0, 5.9604644775390625e-08 ;  /* 0x00000001ff3b7431 */ /* 0x000fe400000001ff */
[----:B------:R-:W-:Y:S01]  /*57f0*/  IMAD.SHL.U32 R2, R60, 0x2, RZ ;  /* 0x000000023c027824 */ /* 0x000fe200078e00ff */
[----:B------:R-:W-:Y:S01]  /*5800*/  UMOV UR43, 0x400 ;  /* 0x00000400002b7882 */ /* 0x000fe20000000000 */
[----:B------:R-:W1:Y:S01]  /*5810*/  LDCU.64 UR4, c[0x0][0x890] ;  /* 0x00011200ff0477ac */ /* 0x000e620008000a00 */
[----:B------:R-:W2:Y:S01]  /*5820*/  LDC.64 R42, c[0x0][0x8b0] ;  /* 0x00022c00ff2a7b82 */ /* 0x000ea20000000a00 */
[----:B------:R-:W-:Y:S01]  /*5830*/  IMAD.SHL.U32 R6, R47, 0x200, RZ ;  /* 0x000002002f067824 */ /* 0x000fe200078e00ff */
[C---:B------:R-:W-:Y:S01]  /*5840*/  LOP3.LUT R7, R45.reuse, 0x40, RZ, 0xc0, !PT ;  /* 0x000000402d077812 */ /* 0x040fe200078ec0ff */
[----:B------:R-:W-:Y:S01]  /*5850*/  ULEA UR43, UR47, UR43, 0x18 ;  /* 0x0000002b2f2b7291 */ /* 0x000fe2000f8ec0ff */
[----:B------:R-:W-:Y:S01]  /*5860*/  LOP3.LUT R44, R45, 0x5b0, RZ, 0xc0, !PT ;  /* 0x000005b02d2c7812 */ /* 0x000fe200078ec0ff */
[----:B------:R-:W-:Y:S01]  /*5870*/  IMAD.MOV.U32 R22, RZ, RZ, RZ ;  /* 0x000000ffff167224 */ /* 0x000fe200078e00ff */
[----:B------:R-:W-:Y:S01]  /*5880*/  LOP3.LUT R3, R3, 0x200000, RZ, 0xc0, !PT ;  /* 0x0020000003037812 */ /* 0x000fe200078ec0ff */
[----:B------:R-:W-:Y:S01]  /*5890*/  IMAD.MOV.U32 R58, RZ, RZ, RZ ;  /* 0x000000ffff3a7224 */ /* 0x000fe200078e00ff */
[----:B------:R-:W3:Y:S01]  /*58a0*/  LDC.64 R40, c[0x0][0x8a8] ;  /* 0x00022a00ff287b82 */ /* 0x000ee20000000a00 */
[----:B------:R-:W-:Y:S01]  /*58b0*/  LOP3.LUT R2, R7, 0x8, R2, 0xf8, !PT ;  /* 0x0000000807027812 */ /* 0x000fe200078ef802 */
[----:B------:R-:W-:Y:S01]  /*58c0*/  IMAD.MOV.U32 R55, RZ, RZ, RZ ;  /* 0x000000ffff377224 */ /* 0x000fe200078e00ff */
[----:B------:R-:W-:Y:S01]  /*58d0*/  LOP3.LUT R44, R44, 0x200, R6, 0xf8, !PT ;  /* 0x000002002c2c7812 */ /* 0x000fe200078ef806 */
[----:B------:R-:W4:Y:S01]  /*58e0*/  LDCU UR60, c[0x0][0x370] ;  /* 0x00006e00ff3c77ac */ /* 0x000f220008000800 */
[----:B------:R-:W-:-:S02]  /*58f0*/  LOP3.LUT R23, R3, 0x400000, R23, 0xf8, !PT ;  /* 0x0040000003177812 */ /* 0x000fc400078ef817 */
[----:B------:R-:W-:Y:S01]  /*5900*/  LOP3.LUT P0, RZ, R45, 0x40, RZ, 0xc0, !PT ;  /* 0x000000402dff7812 */ /* 0x000fe2000780c0ff */
[----:B------:R-:W4:Y:S01]  /*5910*/  LDS R0, [UR43+0x140] ;  /* 0x0001402bff007984 */ /* 0x000f220008000800 */
[----:B-1----:R-:W-:Y:S01]  /*5920*/  IMAD.U32 R49, RZ, RZ, UR4 ;  /* 0x00000004ff317e24 */ /* 0x002fe2000f8e00ff */
[----:B------:R-:W-:Y:S01]  /*5930*/  UIADD3 UR4, UPT, UPT, UR43, 0x200, URZ ;  /* 0x000002002b047890 */ /* 0x000fe2000fffe0ff */
[----:B------:R-:W-:Y:S01]  /*5940*/  LOP3.LUT R44, R44, R2, RZ, 0xfc, !PT ;  /* 0x000000022c2c7212 */ /* 0x000fe200078efcff */
[----:B------:R-:W-:Y:S01]  /*5950*/  IMAD.U32 R48, RZ, RZ, UR5 ;  /* 0x00000005ff307e24 */ /* 0x000fe2000f8e00ff */
[----:B------:R-:W-:Y:S01]  /*5960*/  P2R R2, PR, RZ, 0x1 ;  /* 0x00000001ff027803 */ /* 0x000fe20000000000 */
[----:B------:R-:W1:Y:S01]  /*5970*/  LDCU UR42, c[0x0][0xb0c] ;  /* 0x00016180ff2a77ac */ /* 0x000e620008000800 */
[----:B------:R-:W-:Y:S01]  /*5980*/  LOP3.LUT R60, R60, 0x60, RZ, 0xc0, !PT ;  /* 0x000000603c3c7812 */ /* 0x000fe200078ec0ff */
[----:B------:R-:W-:Y:S01]  /*5990*/  IMAD.U32 R52, RZ, RZ, UR4 ;  /* 0x00000004ff347e24 */ /* 0x000fe2000f8e00ff */
[----:B------:R-:W-:Y:S01]  /*59a0*/  MOV R57, RZ ;  /* 0x000000ff00397202 */ /* 0x000fe20000000f00 */
[----:B------:R-:W1:Y:S01]  /*59b0*/  LDCU UR39, c[0x0][0xb30] ;  /* 0x00016600ff2777ac */ /* 0x000e620008000800 */
[----:B------:R-:W1:Y:S01]  /*59c0*/  LDCU.64 UR54, c[0x0][0x888] ;  /* 0x00011100ff3677ac */ /* 0x000e620008000a00 */
[----:B------:R-:W1:Y:S01]  /*59d0*/  LDCU.64 UR40, c[0x0][0xb28] ;  /* 0x00016500ff2877ac */ /* 0x000e620008000a00 */
[----:B------:R-:W1:Y:S01]  /*59e0*/  LDCU.128 UR56, c[0x0][0xb10] ;  /* 0x00016200ff3877ac */ /* 0x000e620008000c00 */
[----:B------:R-:W1:Y:S01]  /*59f0*/  LDCU UR53, c[0x0][0x374] ;  /* 0x00006e80ff3577ac */ /* 0x000e620008000800 */
[----:B------:R-:W-:Y:S01]  /*5a00*/  UMOV UR52, URZ ;  /* 0x000000ff00347c82 */ /* 0x000fe20008000000 */
[----:B------:R-:W-:Y:S01]  /*5a10*/  UMOV UR46, URZ ;  /* 0x000000ff002e7c82 */ /* 0x000fe20008000000 */
[----:B-1234-:R-:W-:-:S07]  /*5a20*/  IMAD.IADD R23, R0, 0x1, R23 ;  /* 0x0000000100177824 */ /* 0x01efce00078e0217 */
.L_x_144:
[----:B------:R-:W-:Y:S02]  /*5a30*/  LEA R3, R55, UR43, 0x3 ;  /* 0x0000002b37037c11 */ /* 0x000fe4000f8e18ff */
[----:B------:R-:W-:Y:S02]  /*5a40*/  SHF.L.U32 R0, R57, 0x1f, RZ ;  /* 0x0000001f39007819 */ /* 0x000fe400000006ff */
[----:B-1----:R-:W-:Y:S02]  /*5a50*/  LEA R4, R55, UR43, 0x4 ;  /* 0x0000002b37047c11 */ /* 0x002fe4000f8e20ff */
[----:B------:R-:W1:Y:S02]  /*5a60*/  SYNCS.PHASECHK.TRANS64.TRYWAIT P0, [R3+URZ+0x90], R0 ;  /* 0x00009000030075a7 */ /* 0x000e6400080011ff */
[----:B-1----:R-:W-:Y:S05]  /*5a70*/  @!P0 BRA `(.L_x_101) ;  /* 0x0000003c00bc8947 */ /* 0x002fea0003800000 */
.L_x_195:
        /* <DEDUP_REMOVED lines=8> */
[----:B--2---:R-:W-:Y:S11]  /*5b00*/  LOP3.LUT P0, RZ, R6, 0x1, RZ, 0xc0, !PT ;  /* 0x0000000106ff7812 */ /* 0x004ff6000780c0ff */
[----:B------:R-:W-:Y:S02]  /*5b10*/  @!UPT UIADD3 URZ, UPT, UPT, URZ, URZ, URZ ;  /* 0x000000fffffff290 */ /* 0x000fe4000fffe0ff */
[----:B---3--:R-:W-:Y:S01]  /*5b20*/  VOTEU.ANY UP1, P0 ;  /* 0x0000000000ff7886 */ /* 0x008fe20000020100 */
[----:B------:R-:W-:Y:S01]  /*5b30*/  PLOP3.LUT P0, PT, PT, PT, UP1, 0x80, 0x8 ;  /* 0x000000000008781c */ /* 0x000fe20003f0f018 */
[----:B------:R-:W-:Y:S11]  /*5b40*/  UP2UR UR62, UPR, URZ, 0x2 ;  /* 0x00000002ff3e7883 */ /* 0x000ff60008000000 */
[----:B------:R-:W-:Y:S01]  /*5b50*/  @!UPT UIADD3 URZ, UPT, UPT, URZ, URZ, URZ ;  /* 0x000000fffffff290 */ /* 0x000fe2000fffe0ff */
[----:B-1----:R-:W-:Y:S02]  /*5b60*/  @P0 SHF.R.U32.HI R0, RZ, 0x10, R5 ;  /* 0x00000010ff000819 */ /* 0x002fe40000011605 */
        /* <DEDUP_REMOVED lines=12> */
[----:B------:R-:W2:Y:S01]  /*5c30*/  LDCU UR12, c[0x0][0xb20] ;  /* 0x00016400ff0c77ac */ /* 0x000ea20008000800 */
[----:B------:R-:W-:Y:S02]  /*5c40*/  UIMAD.WIDE.U32 UR4, UR53, UR59, URZ ;  /* 0x0000003b350472a5 */ /* 0x000fe4000f8e00ff */
[----:B------:R-:W-:Y:S02]  /*5c50*/  UIMAD.WIDE.U32 UR6, UR60, UR56, URZ ;  /* 0x000000383c0672a5 */ /* 0x000fe4000f8e00ff */
[----:B------:R-:W-:Y:S02]  /*5c60*/  UISETP.NE.AND UP0, UPT, UR58, 0x1, UPT ;  /* 0x000000013a00788c */ /* 0x000fe4000bf05270 */
[----:B------:R-:W-:Y:S02]  /*5c70*/  UIMAD.WIDE.U32 UR8, UR37, UR59, URZ ;  /* 0x0000003b250872a5 */ /* 0x000fe4000f8e00ff */
[----:B------:R-:W-:Y:S02]  /*5c80*/  UIMAD.WIDE.U32 UR10, UR38, UR56, URZ ;  /* 0x00000038260a72a5 */ /* 0x000fe4000f8e00ff */
[----:B------:R-:W-:Y:S02]  /*5c90*/  UISETP.NE.AND UP1, UPT, UR42, 0x1, UPT ;  /* 0x000000012a00788c */ /* 0x000fe4000bf25270 */
[----:B------:R-:W-:Y:S01]  /*5ca0*/  UISETP.NE.AND UP2, UPT, UR45, 0x1, UPT ;  /* 0x000000012d00788c */ /* 0x000fe2000bf45270 */
[----:B------:R-:W-:Y:S02]  /*5cb0*/  UMOV UR4, UR5 ;  /* 0x0000000500047c82 */ /* 0x000fe40008000000 */
[----:B--2---:R-:W-:Y:S03]  /*5cc0*/  USHF.R.U32.HI UR5, URZ, UR12, UR4 ;  /* 0x0000000cff057299 */ /* 0x004fe60008011604 */
[----:B------:R-:W-:Y:S02]  /*5cd0*/  UMOV UR4, UR7 ;  /* 0x0000000700047c82 */ /* 0x000fe40008000000 */
[----:B------:R-:W-:Y:S02]  /*5ce0*/  USHF.R.U32.HI UR7, URZ, UR57, UR4 ;  /* 0x00000039ff077299 */ /* 0x000fe40008011604 */
[----:B------:R-:W-:Y:S02]  /*5cf0*/  USEL UR4, UR53, UR5, !UP0 ;  /* 0x0000000535047287 */ /* 0x000fe4000c000000 */
[----:B------:R-:W-:Y:S01]  /*5d00*/  USEL UR7, UR60, UR7, !UP1 ;  /* 0x000000073c077287 */ /* 0x000fe2000c800000 */
[----:B------:R-:W-:Y:S01]  /*5d10*/  UMOV UR5, UR9 ;  /* 0x0000000900057c82 */ /* 0x000fe20008000000 */
[----:B------:R-:W-:Y:S02]  /*5d20*/  UIMAD.WIDE.U32 UR8, UR4, UR40, URZ ;  /* 0x00000028040872a5 */ /* 0x000fe4000f8e00ff */
[----:B------:R-:W-:Y:S03]  /*5d30*/  USHF.R.U32.HI UR6, URZ, UR12, UR5 ;  /* 0x0000000cff067299 */ /* 0x000fe60008011605 */
[----:B------:R-:W-:Y:S01]  /*5d40*/  UMOV UR5, UR11 ;  /* 0x0000000b00057c82 */ /* 0x000fe20008000000 */
[----:B------:R-:W-:Y:S02]  /*5d50*/  UIMAD.WIDE.U32 UR10, UR7, UR40, URZ ;  /* 0x00000028070a72a5 */ /* 0x000fe4000f8e00ff */
[----:B------:R-:W-:Y:S02]  /*5d60*/  USHF.R.U32.HI UR12, URZ, UR57, UR5 ;  /* 0x00000039ff0c7299 */ /* 0x000fe40008011605 */
[----:B------:R-:W-:Y:S01]  /*5d70*/  USEL UR6, UR37, UR6, !UP0 ;  /* 0x0000000625067287 */ /* 0x000fe2000c000000 */
[----:B------:R-:W-:Y:S02]  /*5d80*/  UMOV UR5, UR9 ;  /* 0x0000000900057c82 */ /* 0x000fe40008000000 */
[----:B------:R-:W-:Y:S01]  /*5d90*/  UMOV UR10, UR11 ;  /* 0x0000000b000a7c82 */ /* 0x000fe20008000000 */
[----:B------:R-:W-:Y:S02]  /*5da0*/  @UP2 USHF.R.U32.HI UR4, URZ, UR41, UR5 ;  /* 0x00000029ff042299 */ /* 0x000fe40008011605 */
[----:B------:R-:W-:Y:S02]  /*5db0*/  @UP2 USHF.R.U32.HI UR7, URZ, UR41, UR10 ;  /* 0x00000029ff072299 */ /* 0x000fe4000801160a */
[----:B------:R-:W-:Y:S02]  /*5dc0*/  UIMAD UR4, UR45, UR4, URZ ;  /* 0x000000042d0472a4 */ /* 0x000fe4000f8e02ff */
[----:B------:R-:W-:Y:S02]  /*5dd0*/  UIMAD.WIDE.U32 UR10, UR6, UR40, URZ ;  /* 0x00000028060a72a5 */ /* 0x000fe4000f8e00ff */
[----:B------:R-:W-:Y:S02]  /*5de0*/  USEL UR5, UR38, UR12, !UP1 ;  /* 0x0000000c26057287 */ /* 0x000fe4000c800000 */
[----:B------:R-:W-:Y:S02]  /*5df0*/  UIMAD UR8, UR45, UR7, URZ ;  /* 0x000000072d0872a4 */ /* 0x000fe4000f8e02ff */
[----:B------:R-:W-:Y:S03]  /*5e00*/  UISETP.GE.AND UP0, UPT, UR6, UR4, UPT ;  /* 0x000000040600728c */ /* 0x000fe6000bf06270 */
[----:B------:R-:W-:Y:S01]  /*5e10*/  UMOV UR4, UR11 ;  /* 0x0000000b00047c82 */ /* 0x000fe20008000000 */
[----:B------:R-:W-:Y:S02]  /*5e20*/  UISETP.GE.OR UP0, UPT, UR5, UR8, UP0 ;  /* 0x000000080500728c */ /* 0x000fe40008706670 */
[----:B------:R-:W-:Y:S02]  /*5e30*/  USHF.R.U32.HI UR4, URZ, UR41, UR4 ;  /* 0x00000029ff047299 */ /* 0x000fe40008011604 */
[----:B------:R-:W-:Y:S02]  /*5e40*/  UIMAD.WIDE.U32 UR8, UR5, UR40, URZ ;  /* 0x00000028050872a5 */ /* 0x000fe4000f8e00ff */
[----:B------:R-:W-:Y:S02]  /*5e50*/  USEL UR11, UR6, UR4, !UP2 ;  /* 0x00000004060b7287 */ /* 0x000fe4000d000000 */
[----:B------:R-:W-:Y:S02]  /*5e60*/  UIADD3 UR8, UPT, UPT, -UR5, URZ, URZ ;  /* 0x000000ff05087290 */ /* 0x000fe4000fffe1ff */
[----:B------:R-:W-:Y:S01]  /*5e70*/  UIADD3 UR10, UPT, UPT, -UR11, URZ, URZ ;  /* 0x000000ff0b0a7290 */ /* 0x000fe2000fffe1ff */
[----:B------:R-:W-:Y:S01]  /*5e80*/  @!UP0 UMOV UR4, UR9 ;  /* 0x0000000900048c82 */ /* 0x000fe20008000000 */
[----:B------:R-:W-:Y:S02]  /*5e90*/  UIADD3 UR9, UPT, UPT, -UR6, URZ, URZ ;  /* 0x000000ff06097290 */ /* 0x000fe4000fffe1ff */
[----:B------:R-:W-:Y:S02]  /*5ea0*/  @!UP0 USHF.R.U32.HI UR4, URZ, UR41, UR4 ;  /* 0x00000029ff048299 */ /* 0x000fe40008011604 */
[----:B------:R-:W-:Y:S02]  /*5eb0*/  UIMAD UR10, UR45, UR10, UR6 ;  /* 0x0000000a2d0a72a4 */ /* 0x000fe4000f8e0206 */
[----:B------:R-:W-:Y:S04]  /*5ec0*/  @!UP0 USEL UR4, UR5, UR4, !UP2 ;  /* 0x0000000405048287 */ /* 0x000fe8000d000000 */
[----:B------:R-:W-:Y:S02]  /*5ed0*/  @!UP0 UIMAD UR10, UR7, UR10, UR4 ;  /* 0x0000000a070a82a4 */ /* 0x000fe4000f8e0204 */
[----:B------:R-:W-:Y:S02]  /*5ee0*/  @!UP0 UIADD3 UR11, UPT, UPT, UR11, -UR4, URZ ;  /* 0x800000040b0b8290 */ /* 0x000fe4000fffe0ff */
[----:B------:R-:W-:Y:S02]  /*5ef0*/  UIMAD UR7, UR42, UR8, UR38 ;  /* 0x000000082a0772a4 */ /* 0x000fe4000f8e0226 */
[----:B------:R-:W-:Y:S02]  /*5f00*/  @!UP0 UIMAD UR6, UR11, UR45, UR5 ;  /* 0x0000002d0b0682a4 */ /* 0x000fe4000f8e0205 */
[----:B------:R-:W-:Y:S01]  /*5f10*/  UIMAD UR4, UR58, UR9, UR37 ;  /* 0x000000093a0472a4 */ /* 0x000fe2000f8e0225 */
[----:B------:R-:W-:Y:S02]  /*5f20*/  @!UP0 UMOV UR5, UR10 ;  /* 0x0000000a00058c82 */ /* 0x000fe40008000000 */
[----:B------:R-:W-:Y:S02]  /*5f30*/  UIMAD UR38, UR5, UR42, UR7 ;  /* 0x0000002a052672a4 */ /* 0x000fe4000f8e0207 */
[----:B------:R-:W-:Y:S11]  /*5f40*/  UIMAD UR37, UR6, UR58, UR4 ;  /* 0x0000003a062572a4 */ /* 0x000ff6000f8e0204 */
[----:B------:R-:W-:Y:S01]  /*5f50*/  @!UPT UIADD3 URZ, UPT, UPT, URZ, URZ, URZ ;  /* 0x000000fffffff290 */ /* 0x000fe2000fffe0ff */
.L_x_102:
[----:B------:R-:W-:Y:S01]  /*5f60*/  UISETP.NE.AND UP0, UPT, UR39, 0x1, UPT ;  /* 0x000000012700788c */ /* 0x000fe2000bf05270 */
[----:B------:R-:W-:Y:S01]  /*5f70*/  LOP3.LUT P0, RZ, R52, 0x90, RZ, 0xc0, !PT ;  /* 0x0000009034ff7812 */ /* 0x000fe2000780c0ff */
[----:B------:R-:W-:Y:S01]  /*5f80*/  USHF.L.U32 UR50, UR31, 0x6, URZ ;  /* 0x000000061f327899 */ /* 0x000fe200080006ff */
[----:B------:R-:W-:Y:S01]  /*5f90*/  BSSY.RECONVERGENT B6, `(.L_x_103) ;  /* 0x0000034000067945 */ /* 0x000fe20003800200 */
[----:B------:R-:W-:Y:S01]  /*5fa0*/  USHF.L.U32 UR49, UR30, 0x7, URZ ;  /* 0x000000071e317899 */ /* 0x000fe200080006ff */
[----:B------:R-:W-:Y:S06]  /*5fb0*/  IADD3 R55, PT, PT, R55, 0x1, RZ ;  /* 0x0000000137377810 */ /* 0x000fec0007ffe0ff */
[----:B------:R-:W2:Y:S01]  /*5fc0*/  @!UP0 LDCU.128 UR12, c[0x0][0xb10] ;  /* 0x00016200ff0c87ac */ /* 0x000ea20008000c00 */
[----:B------:R-:W3:Y:S01]  /*5fd0*/  @!UP0 LDCU UR5, c[0x0][0xb0c] ;  /* 0x00016180ff0587ac */ /* 0x000ee20008000800 */
[----:B------:R-:W4:Y:S01]  /*5fe0*/  @!UP0 LDCU UR10, c[0x0][0xb20] ;  /* 0x00016400ff0a87ac */ /* 0x000f220008000800 */
[----:B--2---:R-:W-:Y:S02]  /*5ff0*/  UIMAD.WIDE.U32 UR8, UR38, UR12, URZ ;  /* 0x0000000c260872a5 */ /* 0x004fe4000f8e00ff */
[----:B------:R-:W-:Y:S02]  /*6000*/  UIMAD.WIDE.U32 UR6, UR37, UR15, URZ ;  /* 0x0000000f250672a5 */ /* 0x000fe4000f8e00ff */
[----:B------:R-:W-:Y:S03]  /*6010*/  @!UP0 UISETP.NE.AND UP1, UPT, UR14, 0x1, UPT ;  /* 0x000000010e00888c */ /* 0x000fe6000bf25270 */
[----:B------:R-:W-:Y:S01]  /*6020*/  @!UP0 UMOV UR4, UR9 ;  /* 0x0000000900048c82 */ /* 0x000fe20008000000 */
[----:B---3--:R-:W-:Y:S02]  /*6030*/  @!UP0 UISETP.NE.AND UP2, UPT, UR5, 0x1, UPT ;  /* 0x000000010500888c */ /* 0x008fe4000bf45270 */
[----:B------:R-:W-:Y:S01]  /*6040*/  @!UP0 USHF.R.U32.HI UR4, URZ, UR13, UR4 ;  /* 0x0000000dff048299 */ /* 0x000fe20008011604 */
[----:B------:R-:W-:Y:S02]  /*6050*/  @!UP0 UMOV UR6, UR7 ;  /* 0x0000000700068c82 */ /* 0x000fe40008000000 */
[----:B----4-:R-:W-:Y:S02]  /*6060*/  @!UP0 USHF.R.U32.HI UR6, URZ, UR10, UR6 ;  /* 0x0000000aff068299 */ /* 0x010fe40008011606 */
[----:B------:R-:W-:Y:S02]  /*6070*/  @!UP0 USEL UR7, UR38, UR4, !UP2 ;  /* 0x0000000426078287 */ /* 0x000fe4000d000000 */
[----:B------:R-:W-:Y:S04]  /*6080*/  @!UP0 USEL UR6, UR37, UR6, !UP1 ;  /* 0x0000000625068287 */ /* 0x000fe8000c800000 */
[----:B------:R-:W-:Y:S02]  /*6090*/  @!UP0 UIADD3 UR4, UPT, UPT, -UR7, UR6, URZ ;  /* 0x0000000607048290 */ /* 0x000fe4000fffe1ff */
[----:B------:R-:W-:Y:S02]  /*60a0*/  @!UP0 UIADD3 UR6, UPT, UPT, UR7, -UR6, URZ ;  /* 0x8000000607068290 */ /* 0x000fe4000fffe0ff */
[----:B------:R-:W-:Y:S02]  /*60b0*/  @!UP0 UIMAD UR38, UR4, UR5, UR38 ;  /* 0x00000005042682a4 */ /* 0x000fe4000f8e0226 */
[----:B------:R-:W-:Y:S01]  /*60c0*/  @!UP0 UIMAD UR37, UR6, UR14, UR37 ;  /* 0x0000000e062582a4 */ /* 0x000fe2000f8e0225 */
[----:B------:R-:W-:Y:S11]  /*60d0*/  @!P0 BRA `(.L_x_104) ;  /* 0x00000000007c8947 */ /* 0x000ff60003800000 */
[----:B------:R-:W2:Y:S01]  /*60e0*/  LDCU.64 UR8, c[0x4][0x80] ;  /* 0x01001000ff0877ac */ /* 0x000ea20008000a00 */
[----:B------:R-:W-:Y:S01]  /*60f0*/  MOV R2, 0x0 ;  /* 0x0000000000027802 */ /* 0x000fe20000000f00 */
[----:B------:R-:W-:Y:S02]  /*6100*/  HFMA2 R12, -RZ, RZ, 0, 5.9604644775390625e-08 ;  /* 0x00000001ff0c7431 */ /* 0x000fe400000001ff */
[----:B------:R-:W-:Y:S01]  /*6110*/  IMAD.MOV.U32 R8, RZ, RZ, 0x70 ;  /* 0x00000070ff087424 */ /* 0x000fe200078e00ff */
[----:B------:R3:W4:Y:S01]  /*6120*/  LDC.64 R14, c[0x4][R2] ;  /* 0x01000000020e7b82 */ /* 0x0007220000000a00 */
[----:B------:R-:W1:Y:S01]  /*6130*/  LDCU.64 UR6, c[0x4][0x88] ;  /* 0x01001100ff0677ac */ /* 0x000e620008000a00 */
[----:B------:R-:W-:Y:S01]  /*6140*/  IMAD.MOV.U32 R13, RZ, RZ, RZ ;  /* 0x000000ffff0d7224 */ /* 0x000fe200078e00ff */
[----:B------:R-:W1:Y:S01]  /*6150*/  LDCU.64 UR4, c[0x4][0x8] ;  /* 0x01000100ff0477ac */ /* 0x000e620008000a00 */
[----:B--2---:R-:W-:Y:S01]  /*6160*/  MOV R5, UR9 ;  /* 0x0000000900057c02 */ /* 0x004fe20008000f00 */
[----:B------:R-:W-:Y:S01]  /*6170*/  IMAD.U32 R4, RZ, RZ, UR8 ;  /* 0x00000008ff047e24 */ /* 0x000fe2000f8e00ff */
[----:B-1----:R-:W-:Y:S01]  /*6180*/  MOV R7, UR7 ;  /* 0x0000000700077c02 */ /* 0x002fe20008000f00 */
[----:B------:R-:W-:Y:S01]  /*6190*/  IMAD.U32 R6, RZ, RZ, UR6 ;  /* 0x00000006ff067e24 */ /* 0x000fe2000f8e00ff */
[----:B------:R-:W-:Y:S01]  /*61a0*/  MOV R11, UR5 ;  /* 0x00000005000b7c02 */ /* 0x000fe20008000f00 */
[----:B------:R-:W-:Y:S02]  /*61b0*/  IMAD.U32 R10, RZ, RZ, UR4 ;  /* 0x00000004ff0a7e24 */ /* 0x000fe4000f8e00ff */
[----:B------:R-:W-:Y:S07]  /*61c0*/  LEPC R20, `(.L_x_105) ;  /* 0x000000001014794e */ /* 0x000fee0000000000 */
[----:B---345:R-:W-:Y:S05]  /*61d0*/  CALL.ABS.NOINC R14 ;  /* 0x000000000e007343 */ /* 0x038fea0003c00000 */
.L_x_105:
[----:B------:R-:W1:Y:S01]  /*61e0*/  LDCU.64 UR8, c[0x4][0x80] ;  /* 0x01001000ff0877ac */ /* 0x000e620008000a00 */
[----:B------:R-:W2:Y:S01]  /*61f0*/  LDC.64 R2, c[0x4][R2] ;  /* 0x0100000002027b82 */ /* 0x000ea20000000a00 */
[----:B------:R-:W-:Y:S02]  /*6200*/  HFMA2 R12, -RZ, RZ, 0, 5.9604644775390625e-08 ;  /* 0x00000001ff0c7431 */ /* 0x000fe400000001ff */
[----:B------:R-:W-:Y:S02]  /*6210*/  IMAD.MOV.U32 R8, RZ, RZ, 0x70 ;  /* 0x00000070ff087424 */ /* 0x000fe400078e00ff */
[----:B------:R-:W-:Y:S01]  /*6220*/  IMAD.MOV.U32 R13, RZ, RZ, RZ ;  /* 0x000000ffff0d7224 */ /* 0x000fe200078e00ff */
[----:B------:R-:W3:Y:S01]  /*6230*/  LDCU.64 UR6, c[0x4][0x88] ;  /* 0x01001100ff0677ac */ /* 0x000ee20008000a00 */
[----:B------:R-:W4:Y:S01]  /*6240*/  LDCU.64 UR4, c[0x4][0x8] ;  /* 0x01000100ff0477ac */ /* 0x000f220008000a00 */
[----:B-1----:R-:W-:Y:S02]  /*6250*/  MOV R4, UR8 ;  /* 0x0000000800047c02 */ /* 0x002fe40008000f00 */
[----:B------:R-:W-:Y:S02]  /*6260*/  MOV R5, UR9 ;  /* 0x0000000900057c02 */ /* 0x000fe40008000f00 */
[----:B---3--:R-:W-:Y:S01]  /*6270*/  MOV R7, UR7 ;  /* 0x0000000700077c02 */ /* 0x008fe20008000f00 */
[----:B------:R-:W-:Y:S01]  /*6280*/  IMAD.U32 R6, RZ, RZ, UR6 ;  /* 0x00000006ff067e24 */ /* 0x000fe2000f8e00ff */
[----:B----4-:R-:W-:Y:S01]  /*6290*/  MOV R11, UR5 ;  /* 0x00000005000b7c02 */ /* 0x010fe20008000f00 */
[----:B------:R-:W-:Y:S02]  /*62a0*/  IMAD.U32 R10, RZ, RZ, UR4 ;  /* 0x00000004ff0a7e24 */ /* 0x000fe4000f8e00ff */
[----:B------:R-:W-:Y:S07]  /*62b0*/  LEPC R20, `(.L_x_104) ;  /* 0x000000001014794e */ /* 0x000fee0000000000 */
[----:B--2---:R-:W-:Y:S05]  /*62c0*/  CALL.ABS.NOINC R2 ;  /* 0x0000000002007343 */ /* 0x004fea0003c00000 */
.L_x_104:
[----:B------:R-:W-:Y:S05]  /*62d0*/  BSYNC.RECONVERGENT B6 ;  /* 0x0000000000067941 */ /* 0x000fea0003800200 */
.L_x_103:
[----:B------:R-:W-:Y:S02]  /*62e0*/  R2UR UR6, R51 ;  /* 0x00000000330672ca */ /* 0x000fe400000e0000 */
[----:B------:R-:W-:Y:S02]  /*62f0*/  R2UR UR5, R49 ;  /* 0x00000000310572ca */ /* 0x000fe400000e0000 */
[----:B------:R-:W-:Y:S02]  /*6300*/  R2UR UR4, R48 ;  /* 0x00000000300472ca */ /* 0x000fe400000e0000 */
[----:B------:R-:W-:Y:S02]  /*6310*/  ISETP.NE.U32.AND P4, PT, R42, RZ, PT ;  /* 0x000000ff2a00720c */ /* 0x000fe40003f85070 */
[----:B------:R-:W-:Y:S02]  /*6320*/  ISETP.NE.U32.AND P2, PT, RZ, UR54, PT ;  /* 0x00000036ff007c0c */ /* 0x000fe4000bf45070 */
[----:B------:R-:W-:Y:S02]  /*6330*/  ISETP.NE.AND.EX P4, PT, R43, RZ, PT, P4 ;  /* 0x000000ff2b00720c */ /* 0x000fe40003f85340 */
[----:B------:R-:W-:Y:S01]  /*6340*/  ISETP.NE.AND.EX P2, PT, RZ, UR55, PT, P2 ;  /* 0x00000037ff007c0c */ /* 0x000fe2000bf45320 */
[----:B------:R-:W-:Y:S02]  /*6350*/  UISETP.NE.AND UP2, UPT, UR6, URZ, UPT ;  /* 0x000000ff0600728c */ /* 0x000fe4000bf45270 */
[----:B------:R-:W-:Y:S04]  /*6360*/  UISETP.NE.U32.AND UP0, UPT, UR5, URZ, UPT ;  /* 0x000000ff0500728c */ /* 0x000fe8000bf05070 */
[----:B------:R-:W-:Y:S01]  /*6370*/  UISETP.NE.AND.EX UP1, UPT, UR4, URZ, UPT, UP0 ;  /* 0x000000ff0400728c */ /* 0x000fe2000bf25300 */
[----:B------:R-:W-:Y:S01]  /*6380*/  PLOP3.LUT P1, PT, PT, PT, UP2, 0x80, 0x8 ;  /* 0x000000000008781c */ /* 0x000fe20003f2f028 */
[----:B------:R-:W-:Y:S03]  /*6390*/  UPLOP3.LUT UP0, UPT, UPT, UPT, UPT, 0x40, 0x4 ;  /* 0x000000000004789c */ /* 0x000fe60003f0e870 */
[----:B------:R-:W-:Y:S06]  /*63a0*/  @UP2 UPLOP3.LUT UP0, UPT, UPT, UPT, UP1, 0x80, 0x8 ;  /* 0x000000000008289c */ /* 0x000fec0003f0f010 */
[----:B------:R-:W-:Y:S01]  /*63b0*/  PLOP3.LUT P0, PT, PT, PT, UP0, 0x80, 0x8 ;  /* 0x000000000008781c */ /* 0x000fe20003f0f008 */
[----:B------:R-:W-:Y:S01]  /*63c0*/  @!UPT UIADD3 URZ, UPT, UPT, URZ, URZ, URZ ;  /* 0x000000fffffff290 */ /* 0x000fe2000fffe0ff */
[----:B------:R-:W-:Y:S11]  /*63d0*/  BRA.U !UP1, `(.L_x_106) ;  /* 0x0000000109407547 */ /* 0x000ff6000b800000 */
[----:B------:R-:W-:Y:S01]  /*63e0*/  UISETP.NE.U32.AND UP0, UPT, UR54, URZ, UPT ;  /* 0x000000ff3600728c */ /* 0x000fe2000bf05070 */
[----:B------:R-:W-:Y:S01]  /*63f0*/  R2UR UR6, R49 ;  /* 0x00000000310672ca */ /* 0x000fe200000e0000 */
[----:B------:R-:W2:Y:S01]  /*6400*/  LDCU.64 UR8, c[0x0][0x358] ;  /* 0x00006b00ff0877ac */ /* 0x000ea20008000a00 */
[----:B------:R-:W-:Y:S02]  /*6410*/  HFMA2 R46, -RZ, RZ, 0, 5.9604644775390625e-08 ;  /* 0x00000001ff2e7431 */ /* 0x000fe400000001ff */
[----:B-1----:R-:W-:Y:S01]  /*6420*/  IMAD.MOV.U32 R0, RZ, RZ, 0x1 ;  /* 0x00000001ff007424 */ /* 0x002fe200078e00ff */
[----:B------:R-:W-:Y:S06]  /*6430*/  UISETP.NE.AND.EX UP0, UPT, UR55, URZ, UPT, UP0 ;  /* 0x000000ff3700728c */ /* 0x000fec000bf05300 */
[----:B------:R-:W-:Y:S05]  /*6440*/  PLOP3.LUT P3, PT, PT, PT, UP0, 0x80, 0x8 ;  /* 0x000000000008781c */ /* 0x000fea0003f6f008 */
[----:B------:R-:W1:Y:S01]  /*6450*/  @UP0 LDCU.64 UR4, c[0x0][0x888] ;  /* 0x00011100ff0407ac */ /* 0x000e620008000a00 */
[----:B------:R-:W-:Y:S07]  /*6460*/  @UP0 UIMAD UR6, UR36, UR6, URZ ;  /* 0x00000006240602a4 */ /* 0x000fee000f8e02ff */
[----:B------:R-:W-:Y:S01]  /*6470*/  @!P3 PRMT R46, R0, 0x7610, R46 ;  /* 0x00007610002eb816 */ /* 0x000fe2000000002e */
[----:B-1----:R-:W-:Y:S06]  /*6480*/  @UP0 UIMAD.WIDE UR4, UR6, 0x4, UR4 ;  /* 0x00000004060408a5 */ /* 0x002fec000f8e0204 */
[----:B------:R-:W-:Y:S02]  /*6490*/  IMAD.U32 R2, RZ, RZ, UR4 ;  /* 0x00000004ff027e24 */ /* 0x000fe4000f8e00ff */
[----:B------:R-:W-:Y:S03]  /*64a0*/  IMAD.U32 R3, RZ, RZ, UR5 ;  /* 0x00000005ff037e24 */ /* 0x000fe6000f8e00ff */
[----:B------:R-:W1:Y:S02]  /*64b0*/  @!UP0 LDCU UR4, c[0x0][0x880] ;  /* 0x00011000ff0487ac */ /* 0x000e640008000800 */
[----:B--2--5:R2:W5:Y:S02]  /*64c0*/  @P3 LDG.E R27, desc[UR8][R2.64] ;  /* 0x00000008021b3981 */ /* 0x024564000c1e1900 */
[----:B-12---:R-:W-:Y:S02]  /*64d0*/  @!P3 MOV R27, UR4 ;  /* 0x00000004001bbc02 */ /* 0x006fe40008000f00 */
.L_x_106:
[----:B------:R-:W-:Y:S05]  /*64e0*/  @!P4 BRA `(.L_x_107) ;  /* 0x000000000024c947 */ /* 0x000fea0003800000 */
[----:B------:R-:W-:Y:S01]  /*64f0*/  ISETP.NE.U32.AND P3, PT, R40, RZ, PT ;  /* 0x000000ff2800720c */ /* 0x000fe20003f65070 */
[----:B------:R-:W2:Y:S03]  /*6500*/  LDCU.64 UR4, c[0x0][0x358] ;  /* 0x00006b00ff0477ac */ /* 0x000ea60008000a00 */
[----:B------:R-:W-:Y:S11]  /*6510*/  ISETP.NE.AND.EX P3, PT, R41, RZ, PT, P3 ;  /* 0x000000ff2900720c */ /* 0x000ff60003f65330 */
[----:B------:R-:W-:Y:S02]  /*6520*/  @!UPT UIADD3 URZ, UPT, UPT, URZ, URZ, URZ ;  /* 0x000000fffffff290 */ /* 0x000fe4000fffe0ff */
[----:B------:R-:W3:Y:S01]  /*6530*/  @P3 LDC.64 R2, c[0x0][0x8a8] ;  /* 0x00022a00ff023b82 */ /* 0x000ee20000000a00 */
[----:B-1----:R-:W-:Y:S04]  /*6540*/  @P3 IMAD R0, R42, UR36, RZ ;  /* 0x000000242a003c24 */ /* 0x002fe8000f8e02ff */
[----:B---3--:R-:W-:Y:S05]  /*6550*/  @P3 IMAD.WIDE R2, R0, 0x4, R2 ;  /* 0x0000000400023825 */ /* 0x008fea00078e0202 */
[----:B--2--5:R2:W5:Y:S02]  /*6560*/  @P3 LDG.E R24, desc[UR4][R2.64] ;  /* 0x0000000402183981 */ /* 0x024564000c1e1900 */
[----:B--2---:R-:W3:Y:S02]  /*6570*/  @!P3 LDC R24, c[0x0][0x8a0] ;  /* 0x00022800ff18bb82 */ /* 0x004ee40000000800 */
.L_x_107:
[----:B-----5:R-:W-:Y:S01]  /*6580*/  FSETP.NEU.AND P3, PT, R27, RZ, PT ;  /* 0x000000ff1b00720b */ /* 0x020fe20003f6d000 */
[----:B------:R-:W-:Y:S01]  /*6590*/  IMAD.SHL.U32 R56, R44, 0x2, RZ ;  /* 0x000000022c387824 */ /* 0x000fe200078e00ff */
[----:B------:R-:W-:Y:S01]  /*65a0*/  SEL R3, RZ, 0xffffffff, P2 ;  /* 0xffffffffff037807 */ /* 0x000fe20001000000 */
[----:B------:R-:W-:Y:S01]  /*65b0*/  BSSY B1, `(.L_x_108) ;  /* 0x0000034000017945 */ /* 0x000fe20003800000 */
[----:B------:R-:W-:Y:S01]  /*65c0*/  @P1 LOP3.LUT P2, RZ, R46, 0xff, RZ, 0xc0, !PT ;  /* 0x000000ff2eff1812 */ /* 0x000fe2000784c0ff */
[----:B------:R-:W-:Y:S01]  /*65d0*/  IMAD.MOV.U32 R63, RZ, RZ, 0x1 ;  /* 0x00000001ff3f7424 */ /* 0x000fe200078e00ff */
[----:B-1----:R-:W-:Y:S01]  /*65e0*/  @P1 SEL R0, RZ, 0xffffffff, P3 ;  /* 0xffffffffff001807 */ /* 0x002fe20001800000 */
[C---:B------:R-:W-:Y:S01]  /*65f0*/  IMAD R25, R22.reuse, 0x40, R23 ;  /* 0x0000004016197824 */ /* 0x040fe200078e0217 */
[----:B------:R-:W-:Y:S01]  /*6600*/  LOP3.LUT R59, R59, 0x1, RZ, 0x3c, !PT ;  /* 0x000000013b3b7812 */ /* 0x000fe200078e3cff */
[----:B------:R-:W-:Y:S01]  /*6610*/  IMAD.MOV.U32 R26, RZ, RZ, RZ ;  /* 0x000000ffff1a7224 */ /* 0x000fe200078e00ff */
[C---:B------:R-:W-:Y:S02]  /*6620*/  @P0 SEL R0, R3.reuse, R0, !P2 ;  /* 0x0000000003000207 */ /* 0x040fe40005000000 */
[----:B------:R-:W-:Y:S02]  /*6630*/  CS2R R38, SRZ ;  /* 0x0000000000267805 */ /* 0x000fe4000001ff00 */
[----:B------:R-:W-:Y:S02]  /*6640*/  LEA R53, R22, UR43, 0x3 ;  /* 0x0000002b16357c11 */ /* 0x000fe4000f8e18ff */
[----:B------:R-:W-:Y:S02]  /*6650*/  CS2R R36, SRZ ;  /* 0x0000000000247805 */ /* 0x000fe4000001ff00 */
[----:B------:R-:W-:Y:S02]  /*6660*/  @P1 LOP3.LUT R0, R0, 0x1, RZ, 0xc0, !PT ;  /* 0x0000000100001812 */ /* 0x000fe400078ec0ff */
[----:B------:R-:W-:Y:S02]  /*6670*/  CS2R R30, SRZ ;  /* 0x00000000001e7805 */ /* 0x000fe4000001ff00 */
[----:B------:R-:W-:Y:S02]  /*6680*/  PLOP3.LUT P2, PT, PT, PT, UP1, 0x80, 0x8 ;  /* 0x000000000008781c */ /* 0x000fe40003f4f018 */
[----:B------:R-:W-:Y:S02]  /*6690*/  CS2R R28, SRZ ;  /* 0x00000000001c7805 */ /* 0x000fe4000001ff00 */
[----:B------:R-:W-:Y:S01]  /*66a0*/  ISETP.NE.U32.OR P6, PT, R0, 0x1, !P1 ;  /* 0x000000010000780c */ /* 0x000fe20004fc5470 */
[----:B------:R-:W-:Y:S01]  /*66b0*/  VIADD R62, R56, UR43 ;  /* 0x0000002b383e7c36 */ /* 0x000fe20008000000 */
[----:B------:R-:W-:Y:S02]  /*66c0*/  LOP3.LUT P4, R54, R46, 0xff, RZ, 0xc0, !PT ;  /* 0x000000ff2e367812 */ /* 0x000fe4000788c0ff */
[----:B------:R-:W-:Y:S02]  /*66d0*/  SEL R2, RZ, 0xffffffff, P3 ;  /* 0xffffffffff027807 */ /* 0x000fe40001800000 */
[----:B------:R-:W-:Y:S03]  /*66e0*/  P2R R61, PR, RZ, 0x40 ;  /* 0x00000040ff3d7803 */ /* 0x000fe60000000000 */
[----:B------:R-:W-:Y:S04]  /*66f0*/  @P2 SEL R2, R3, R2, !P4 ;  /* 0x0000000203022207 */ /* 0x000fe80006000000 */
[----:B------:R-:W-:Y:S02]  /*6700*/  @P6 SHF.L.U32 R0, R59, 0x1f, RZ ;  /* 0x0000001f3b006819 */ /* 0x000fe400000006ff */
[----:B------:R-:W-:Y:S02]  /*6710*/  LOP3.LUT R2, R2, 0x1, RZ, 0xc0, !PT ;  /* 0x0000000102027812 */ /* 0x000fe400078ec0ff */
[----:B------:R1:W2:Y:S02]  /*6720*/  @P6 SYNCS.PHASECHK.TRANS64.TRYWAIT P1, [UR43+0x40], R0 ;  /* 0x00004000ff0065a7 */ /* 0x0002a4000802112b */
[----:B------:R-:W-:Y:S04]  /*6730*/  ISETP.NE.U32.AND P5, PT, R2, 0x1, PT ;  /* 0x000000010200780c */ /* 0x000fe80003fa5070 */
[----:B------:R-:W-:Y:S02]  /*6740*/  P2R R64, PR, RZ, 0x20 ;  /* 0x00000020ff407803 */ /* 0x000fe40000000000 */
[----:B-1----:R-:W-:Y:S04]  /*6750*/  SHF.L.U32 R0, R58, 0x1f, RZ ;  /* 0x0000001f3a007819 */ /* 0x002fe800000006ff */
[----:B------:R1:W4:Y:S01]  /*6760*/  SYNCS.PHASECHK.TRANS64.TRYWAIT P0, [R53+URZ+0xb0], R0 ;  /* 0x0000b000350075a7 */ /* 0x00032200080011ff */
[----:B--2---:R-:W-:Y:S01]  /*6770*/  @P6 SEL R63, RZ, 0x1, !P1 ;  /* 0x00000001ff3f6807 */ /* 0x004fe20004800000 */
[----:B-1----:R-:W-:Y:S06]  /*6780*/  @!P6 BRA `(.L_x_109) ;  /* 0x000000000058e947 */ /* 0x002fec0003800000 */
[C---:B------:R-:W-:Y:S01]  /*6790*/  VIADD R2, R62.reuse, 0x200 ;  /* 0x000002003e027836 */ /* 0x040fe20000000000 */
[----:B------:R-:W-:Y:S01]  /*67a0*/  LOP3.LUT P6, RZ, R45, 0x40, RZ, 0xc0, !PT ;  /* 0x000000402dff7812 */ /* 0x000fe200078cc0ff */
[----:B------:R-:W-:Y:S01]  /*67b0*/  BSSY B0, `(.L_x_110) ;  /* 0x000000e000007945 */ /* 0x000fe20003800000 */
[----:B------:R-:W-:Y:S01]  /*67c0*/  ISETP.NE.AND P2, PT, R63, RZ, PT ;  /* 0x000000ff3f00720c */ /* 0x000fe20003f45270 */
[----:B------:R-:W-:Y:S01]  /*67d0*/  @P5 VIADD R4, R62, 0x210 ;  /* 0x000002103e045836 */ /* 0x000fe20000000000 */
[----:B------:R-:W-:Y:S01]  /*67e0*/  PLOP3.LUT P1, PT, PT, PT, PT, 0x8, 0x80 ;  /* 0x000000000080781c */ /* 0x000fe20003f2e170 */
[----:B------:R-:W-:Y:S01]  /*67f0*/  IMAD.MOV.U32 R39, RZ, RZ, RZ ;  /* 0x000000ffff277224 */ /* 0x000fe200078e00ff */
[----:B------:R-:W-:Y:S02]  /*6800*/  @P5 PLOP3.LUT P1, PT, P6, PT, PT, 0x80, 0x8 ;  /* 0x000000000008581c */ /* 0x000fe4000372f070 */
[----:B------:R-:W-:Y:S02]  /*6810*/  CS2R R36, SRZ ;  /* 0x0000000000247805 */ /* 0x000fe4000001ff00 */
[----:B------:R-:W-:Y:S02]  /*6820*/  CS2R R30, SRZ ;  /* 0x00000000001e7805 */ /* 0x000fe4000001ff00 */
[----:B------:R-:W-:Y:S07]  /*6830*/  CS2R R28, SRZ ;  /* 0x00000000001c7805 */ /* 0x000fee000001ff00 */
[----:B------:R-:W-:Y:S01]  /*6840*/  @P1 VIADD R4, R2, 0xfffffff0 ;  /* 0xfffffff002041836 */ /* 0x000fe20000000000 */
[----:B------:R-:W-:Y:S06]  /*6850*/  @P2 BRA `(.L_x_111) ;  /* 0x00000000000c2947 */ /* 0x000fec0003800000 */
[----:B------:R-:W-:Y:S04]  /*6860*/  SHF.L.U32 R3, R59, 0x1f, RZ ;  /* 0x0000001f3b037819 */ /* 0x000fe800000006ff */
[----:B------:R-:W1:Y:S02]  /*6870*/  SYNCS.PHASECHK.TRANS64.TRYWAIT P1, [UR43+0x40], R3 ;  /* 0x00004003ff0075a7 */ /* 0x000e64000802112b */
[----:B-1----:R-:W-:Y:S05]  /*6880*/  @!P1 BRA `(.L_x_112) ;  /* 0x00000030004c9947 */ /* 0x002fea0003800000 */
.L_x_111:
[----:B------:R-:W-:Y:S05]  /*6890*/  BSYNC B0 ;  /* 0x0000000000007941 */ /* 0x000fea0003800000 */
.L_x_110:
[----:B------:R-:W-:Y:S01]  /*68a0*/  ISETP.NE.AND P1, PT, R64, RZ, PT ;  /* 0x000000ff4000720c */ /* 0x000fe20003f25270 */
[----:B------:R-:W-:Y:S11]  /*68b0*/  HFMA2 R26, -RZ, RZ, 0, 5.9604644775390625e-08 ;  /* 0x00000001ff1a7431 */ /* 0x000ff600000001ff */
[----:B------:R-:W-:Y:S01]  /*68c0*/  @!UPT UIADD3 URZ, UPT, UPT, URZ, URZ, URZ ;  /* 0x000000fffffff290 */ /* 0x000fe2000fffe0ff */
[----:B------:R2:W1:Y:S04]  /*68d0*/  @P1 LDS.128 R36, [R4] ;  /* 0x0000000004241984 */ /* 0x0004680000000c00 */
[----:B------:R2:W1:Y:S02]  /*68e0*/  @P1 LDS.128 R28, [R56+UR43+0x200] ;  /* 0x0002002b381c1984 */ /* 0x0004640008000c00 */
.L_x_109:
[----:B------:R-:W-:Y:S05]  /*68f0*/  BSYNC B1 ;  /* 0x0000000000017941 */ /* 0x000fea0003800000 */
.L_x_108:
[----:B-1----:R-:W-:Y:S04]  /*6900*/  SHF.R.U32.HI R2, RZ, 0x15, R25 ;  /* 0x00000015ff027819 */ /* 0x002fe80000011619 */
[----:B------:R-:W-:Y:S01]  /*6910*/  LOP3.LUT P1, RZ, R2, 0x3, R47, 0x48, !PT ;  /* 0x0000000302ff7812 */ /* 0x000fe2000782482f */
[----:B------:R-:W-:Y:S01]  /*6920*/  @!UPT UIADD3 URZ, UPT, UPT, URZ, URZ, URZ ;  /* 0x000000fffffff290 */ /* 0x000fe2000fffe0ff */
[----:B----4-:R-:W-:Y:S11]  /*6930*/  @P0 BRA `(.L_x_113) ;  /* 0x0000000000080947 */ /* 0x010ff60003800000 */
[----:B------:R-:W1:Y:S02]  /*6940*/  SYNCS.PHASECHK.TRANS64.TRYWAIT P0, [R53+URZ+0xb0], R0 ;  /* 0x0000b000350075a7 */ /* 0x000e6400080011ff */
[----:B-1----:R-:W-:Y:S05]  /*6950*/  @!P0 BRA `(.L_x_114) ;  /* 0x0000003000308947 */ /* 0x002fea0003800000 */
.L_x_113:
[----:B------:R-:W-:Y:S05]  /*6960*/  @!P1 BRA `(.L_x_115) ;  /* 0x0000000000409947 */ /* 0x000fea0003800000 */
[----:B------:R-:W4:Y:S01]  /*6970*/  LDCU.64 UR8, c[0x4][0x70] ;  /* 0x01000e00ff0877ac */ /* 0x000f220008000a00 */
[----:B------:R-:W-:Y:S01]  /*6980*/  MOV R3, 0x0 ;  /* 0x0000000000037802 */ /* 0x000fe20000000f00 */
[----:B------:R-:W-:Y:S02]  /*6990*/  HFMA2 R12, -RZ, RZ, 0, 5.9604644775390625e-08 ;  /* 0x00000001ff0c7431 */ /* 0x000fe400000001ff */
[----:B------:R-:W-:Y:S02]  /*69a0*/  IMAD.MOV.U32 R8, RZ, RZ, 0x192 ;  /* 0x00000192ff087424 */ /* 0x000fe400078e00ff */
[----:B------:R-:W-:Y:S01]  /*69b0*/  IMAD.MOV.U32 R13, RZ, RZ, RZ ;  /* 0x000000ffff0d7224 */ /* 0x000fe200078e00ff */
[----:B------:R-:W5:Y:S01]  /*69c0*/  LDCU.64 UR6, c[0x4][0x78] ;  /* 0x01000f00ff0677ac */ /* 0x000f620008000a00 */
[----:B------:R-:W1:Y:S01]  /*69d0*/  LDC.64 R2, c[0x4][R3] ;  /* 0x0100000003027b82 */ /* 0x000e620000000a00 */
[----:B------:R-:W3:Y:S01]  /*69e0*/  LDCU.64 UR4, c[0x4][0x10] ;  /* 0x01000200ff0477ac */ /* 0x000ee20008000a00 */
[----:B----4-:R-:W-:Y:S01]  /*69f0*/  MOV R5, UR9 ;  /* 0x0000000900057c02 */ /* 0x010fe20008000f00 */
[----:B--2---:R-:W-:Y:S01]  /*6a00*/  IMAD.U32 R4, RZ, RZ, UR8 ;  /* 0x00000008ff047e24 */ /* 0x004fe2000f8e00ff */
[----:B-----5:R-:W-:Y:S01]  /*6a10*/  MOV R7, UR7 ;  /* 0x0000000700077c02 */ /* 0x020fe20008000f00 */
[----:B------:R-:W-:Y:S01]  /*6a20*/  IMAD.U32 R6, RZ, RZ, UR6 ;  /* 0x00000006ff067e24 */ /* 0x000fe2000f8e00ff */
[----:B---3--:R-:W-:Y:S01]  /*6a30*/  MOV R11, UR5 ;  /* 0x00000005000b7c02 */ /* 0x008fe20008000f00 */
[----:B------:R-:W-:Y:S02]  /*6a40*/  IMAD.U32 R10, RZ, RZ, UR4 ;  /* 0x00000004ff0a7e24 */ /* 0x000fe4000f8e00ff */
[----:B------:R-:W-:Y:S07]  /*6a50*/  LEPC R20, `(.L_x_115) ;  /* 0x000000001014794e */ /* 0x000fee0000000000 */
[----:B-1----:R-:W-:Y:S05]  /*6a60*/  CALL.ABS.NOINC R2 ;  /* 0x0000000002007343 */ /* 0x002fea0003c00000 */
.L_x_115:
[----:B------:R-:W-:Y:S05]  /*6a70*/  WARPSYNC.ALL ;  /* 0x0000000000007948 */ /* 0x000fea0003800000 */
[----:B------:R-:W-:Y:S01]  /*6a80*/  R2UR UR4, R25 ;  /* 0x00000000190472ca */ /* 0x000fe200000e0000 */
[--C-:B------:R-:W-:Y:S01]  /*6a90*/  HADD2.F32 R3, -RZ, R28.reuse.H0_H0 ;  /* 0x2000001cff037230 */ /* 0x100fe20000004100 */
[----:B------:R-:W-:Y:S01]  /*6aa0*/  MOV R65, 0x10 ;  /* 0x0000001000417802 */ /* 0x000fe20000000f00 */
[--C-:B------:R-:W-:Y:S01]  /*6ab0*/  HADD2.F32 R20, -RZ, R29.reuse.H0_H0 ;  /* 0x2000001dff147230 */ /* 0x100fe20000004100 */
[----:B------:R-:W-:Y:S01]  /*6ac0*/  LOP3.LUT P6, RZ, R45, 0x40, RZ, 0xc0, !PT ;  /* 0x000000402dff7812 */ /* 0x000fe200078cc0ff */
[----:B------:R-:W-:Y:S01]  /*6ad0*/  HADD2.F32 R21, -RZ, R29.H1_H1 ;  /* 0x3000001dff157230 */ /* 0x000fe20000004100 */
[----:B------:R-:W-:Y:S01]  /*6ae0*/  ISETP.NE.AND P0, PT, R60, RZ, PT ;  /* 0x000000ff3c00720c */ /* 0x000fe20003f05270 */
[----:B------:R-:W-:Y:S01]  /*6af0*/  BSSY.RECONVERGENT B0, `(.L_x_116) ;  /* 0x0000052000007945 */ /* 0x000fe20003800200 */
[----:B------:R-:W-:Y:S04]  /*6b00*/  SEL R65, R65, 0xfffffff0, !P6 ;  /* 0xfffffff041417807 */ /* 0x000fe80007000000 */
[----:B------:R-:W-:Y:S01]  /*6b10*/  IADD3 R62, PT, PT, R62, R65, RZ ;  /* 0x000000413e3e7210 */ /* 0x000fe20007ffe0ff */
[----:B--2---:R-:W1:Y:S02]  /*6b20*/  LDTM.x16 R4, tmem[UR4] ;  /* 0x00000004000479ee */ /* 0x004e640008240000 */
[C---:B-1-3--:R-:W-:Y:S01]  /*6b30*/  FMUL R0, R24.reuse, R4 ;  /* 0x0000000418007220 */ /* 0x04afe20000400000 */
[----:B------:R-:W-:Y:S02]  /*6b40*/  HADD2.F32 R4, -RZ, R28.H1_H1 ;  /* 0x3000001cff047230 */ /* 0x000fe40000004100 */
[C---:B------:R-:W-:Y:S01]  /*6b50*/  FMUL R2, R24.reuse, R5 ;  /* 0x0000000518027220 */ /* 0x040fe20000400000 */
[C---:B------:R-:W-:Y:S01]  /*6b60*/  FMUL R7, R24.reuse, R7 ;  /* 0x0000000718077220 */ /* 0x040fe20000400000 */
[C---:B------:R-:W-:Y:S01]  /*6b70*/  FFMA R0, R27.reuse, R3, R0 ;  /* 0x000000031b007223 */ /* 0x040fe20000000000 */
[C---:B------:R-:W-:Y:S01]  /*6b80*/  FMUL R3, R24.reuse, R6 ;  /* 0x0000000618037220 */ /* 0x040fe20000400000 */
[C---:B------:R-:W-:Y:S01]  /*6b90*/  FFMA R2, R27.reuse, R4, R2 ;  /* 0x000000041b027223 */ /* 0x040fe20000000002 */
[C---:B------:R-:W-:Y:S01]  /*6ba0*/  FMUL R4, R24.reuse, R8 ;  /* 0x0000000818047220 */ /* 0x040fe20000400000 */
[C---:B------:R-:W-:Y:S01]  /*6bb0*/  FMUL R8, R24.reuse, R12 ;  /* 0x0000000c18087220 */ /* 0x040fe20000400000 */
[----:B------:R-:W-:Y:S01]  /*6bc0*/  FMUL R12, R24, R16 ;  /* 0x00000010180c7220 */ /* 0x000fe20000400000 */
[--C-:B------:R-:W-:Y:S01]  /*6bd0*/  HADD2.F32 R16, -RZ, R30.reuse.H0_H0 ;  /* 0x2000001eff107230 */ /* 0x100fe20000004100 */
[----:B------:R-:W-:Y:S01]  /*6be0*/  F2FP.F16.F32.PACK_AB R32, R2, R0 ;  /* 0x000000000220723e */ /* 0x000fe200000000ff */
[----:B------:R-:W-:Y:S02]  /*6bf0*/  HADD2.F32 R0, -RZ, R30.H1_H1 ;  /* 0x3000001eff007230 */ /* 0x000fe40000004100 */
[C---:B------:R-:W-:Y:S01]  /*6c00*/  FMUL R5, R24.reuse, R9 ;  /* 0x0000000918057220 */ /* 0x040fe20000400000 */
[C---:B------:R-:W-:Y:S01]  /*6c10*/  FFMA R3, R27.reuse, R20, R3 ;  /* 0x000000141b037223 */ /* 0x040fe20000000003 */
[C---:B------:R-:W-:Y:S01]  /*6c20*/  FFMA R7, R27.reuse, R21, R7 ;  /* 0x000000151b077223 */ /* 0x040fe20000000007 */
[--C-:B------:R-:W-:Y:S02]  /*6c30*/  HADD2.F32 R2, -RZ, R31.reuse.H0_H0 ;  /* 0x2000001fff027230 */ /* 0x100fe40000004100 */
[C---:B------:R-:W-:Y:S01]  /*6c40*/  FFMA R4, R27.reuse, R16, R4 ;  /* 0x000000101b047223 */ /* 0x040fe20000000004 */
[C---:B------:R-:W-:Y:S01]  /*6c50*/  FMUL R6, R24.reuse, R10 ;  /* 0x0000000a18067220 */ /* 0x040fe20000400000 */
[C---:B------:R-:W-:Y:S01]  /*6c60*/  FFMA R5, R27.reuse, R0, R5 ;  /* 0x000000001b057223 */ /* 0x040fe20000000005 */
[----:B------:R-:W-:Y:S02]  /*6c70*/  HADD2.F32 R16, -RZ, R31.H1_H1 ;  /* 0x3000001fff107230 */ /* 0x000fe40000004100 */
[C---:B------:R-:W-:Y:S01]  /*6c80*/  FMUL R11, R24.reuse, R11 ;  /* 0x0000000b180b7220 */ /* 0x040fe20000400000 */
[--C-:B------:R-:W-:Y:S02]  /*6c90*/  HADD2.F32 R0, -RZ, R36.reuse.H0_H0 ;  /* 0x20000024ff007230 */ /* 0x100fe40000004100 */
[----:B------:R-:W-:Y:S01]  /*6ca0*/  FFMA R6, R27, R2, R6 ;  /* 0x000000021b067223 */ /* 0x000fe20000000006 */
[----:B------:R-:W-:Y:S01]  /*6cb0*/  F2FP.F16.F32.PACK_AB R33, R7, R3 ;  /* 0x000000030721723e */ /* 0x000fe200000000ff */
[----:B------:R-:W-:Y:S02]  /*6cc0*/  HADD2.F32 R2, -RZ, R36.H1_H1 ;  /* 0x30000024ff027230 */ /* 0x000fe40000004100 */
[C---:B------:R-:W-:Y:S01]  /*6cd0*/  FFMA R11, R27.reuse, R16, R11 ;  /* 0x000000101b0b7223 */ /* 0x040fe2000000000b */
[C---:B------:R-:W-:Y:S01]  /*6ce0*/  FMUL R9, R24.reuse, R13 ;  /* 0x0000000d18097220 */ /* 0x040fe20000400000 */
[--C-:B------:R-:W-:Y:S02]  /*6cf0*/  HADD2.F32 R3, -RZ, R37.reuse.H0_H0 ;  /* 0x20000025ff037230 */ /* 0x100fe40000004100 */
[C---:B------:R-:W-:Y:S01]  /*6d00*/  FFMA R8, R27.reuse, R0, R8 ;  /* 0x000000001b087223 */ /* 0x040fe20000000008 */
[C---:B------:R-:W-:Y:S01]  /*6d10*/  FMUL R10, R24.reuse, R14 ;  /* 0x0000000e180a7220 */ /* 0x040fe20000400000 */
[----:B------:R-:W-:Y:S02]  /*6d20*/  HADD2.F32 R0, -RZ, R37.H1_H1 ;  /* 0x30000025ff007230 */ /* 0x000fe40000004100 */
[C---:B------:R-:W-:Y:S01]  /*6d30*/  FMUL R15, R24.reuse, R15 ;  /* 0x0000000f180f7220 */ /* 0x040fe20000400000 */
[C---:B------:R-:W-:Y:S01]  /*6d40*/  FFMA R9, R27.reuse, R2, R9 ;  /* 0x000000021b097223 */ /* 0x040fe20000000009 */
[----:B------:R-:W-:Y:S01]  /*6d50*/  FFMA R10, R27, R3, R10 ;  /* 0x000000031b0a7223 */ /* 0x000fe2000000000a */
[--C-:B------:R-:W-:Y:S01]  /*6d60*/  HADD2.F32 R2, -RZ, R38.reuse.H0_H0 ;  /* 0x20000026ff027230 */ /* 0x100fe20000004100 */
[----:B------:R-:W-:Y:S01]  /*6d70*/  F2FP.F16.F32.PACK_AB R34, R5, R4 ;  /* 0x000000040522723e */ /* 0x000fe200000000ff */
[----:B------:R-:W-:Y:S02]  /*6d80*/  HADD2.F32 R3, -RZ, R38.H1_H1 ;  /* 0x30000026ff037230 */ /* 0x000fe40000004100 */
[----:B------:R-:W-:Y:S01]  /*6d90*/  FFMA R15, R27, R0, R15 ;  /* 0x000000001b0f7223 */ /* 0x000fe2000000000f */
[C---:B------:R-:W-:Y:S01]  /*6da0*/  FMUL R13, R24.reuse, R17 ;  /* 0x00000011180d7220 */ /* 0x040fe20000400000 */
[--C-:B------:R-:W-:Y:S02]  /*6db0*/  HADD2.F32 R4, -RZ, R39.reuse.H0_H0 ;  /* 0x20000027ff047230 */ /* 0x100fe40000004100 */
[C---:B------:R-:W-:Y:S01]  /*6dc0*/  FMUL R14, R24.reuse, R18 ;  /* 0x00000012180e7220 */ /* 0x040fe20000400000 */
[----:B------:R-:W-:Y:S02]  /*6dd0*/  HADD2.F32 R0, -RZ, R39.H1_H1 ;  /* 0x30000027ff007230 */ /* 0x000fe40000004100 */
[----:B------:R-:W-:Y:S01]  /*6de0*/  FMUL R19, R24, R19 ;  /* 0x0000001318137220 */ /* 0x000fe20000400000 */
[----:B------:R-:W-:Y:S01]  /*6df0*/  F2FP.F16.F32.PACK_AB R35, R11, R6 ;  /* 0x000000060b23723e */ /* 0x000fe200000000ff */
[C---:B------:R-:W-:Y:S01]  /*6e00*/  FFMA R12, R27.reuse, R2, R12 ;  /* 0x000000021b0c7223 */ /* 0x040fe2000000000c */
[C---:B------:R-:W-:Y:S01]  /*6e10*/  FFMA R13, R27.reuse, R3, R13 ;  /* 0x000000031b0d7223 */ /* 0x040fe2000000000d */
[C---:B------:R-:W-:Y:S01]  /*6e20*/  FFMA R14, R27.reuse, R4, R14 ;  /* 0x000000041b0e7223 */ /* 0x040fe2000000000e */
[----:B------:R-:W-:Y:S01]  /*6e30*/  FFMA R19, R27, R0, R19 ;  /* 0x000000001b137223 */ /* 0x000fe20000000013 */
[----:B------:R1:W-:Y:S01]  /*6e40*/  STS.128 [R56+UR43+0x200], R32 ;  /* 0x0002002038007988 */ /* 0x0003e20008000c2b */
[----:B------:R-:W-:Y:S02]  /*6e50*/  F2FP.F16.F32.PACK_AB R8, R9, R8 ;  /* 0x000000080908723e */ /* 0x000fe400000000ff */
[----:B------:R-:W-:Y:S02]  /*6e60*/  F2FP.F16.F32.PACK_AB R9, R15, R10 ;  /* 0x0000000a0f09723e */ /* 0x000fe400000000ff */
[----:B------:R-:W-:Y:S02]  /*6e70*/  F2FP.F16.F32.PACK_AB R10, R13, R12 ;  /* 0x0000000c0d0a723e */ /* 0x000fe400000000ff */
[----:B------:R-:W-:Y:S05]  /*6e80*/  F2FP.F16.F32.PACK_AB R11, R19, R14 ;  /* 0x0000000e130b723e */ /* 0x000fea00000000ff */
[----:B------:R1:W-:Y:S01]  /*6e90*/  STS.128 [R62+0x200], R8 ;  /* 0x000200083e007388 */ /* 0x0003e20000000c00 */
[----:B------:R-:W-:Y:S01]  /*6ea0*/  @!PT LDS RZ, [RZ] ;  /* 0x00000000fffff984 */ /* 0x000fe20000000800 */
[----:B------:R-:W-:Y:S01]  /*6eb0*/  @!PT LDS RZ, [RZ] ;  /* 0x00000000fffff984 */ /* 0x000fe20000000800 */
[----:B------:R-:W-:Y:S01]  /*6ec0*/  @!PT LDS RZ, [RZ] ;  /* 0x00000000fffff984 */ /* 0x000fe20000000800 */
[----:B------:R-:W-:Y:S01]  /*6ed0*/  @!PT LDS RZ, [RZ] ;  /* 0x00000000fffff984 */ /* 0x000fe20000000800 */
[----:B------:R2:W-:Y:S07]  /*6ee0*/  MEMBAR.ALL.CTA ;  /* 0x0000000000007992 */ /* 0x0005ee0000008000 */
[----:B--2---:R-:W2:Y:S02]  /*6ef0*/  FENCE.VIEW.ASYNC.S ;  /* 0x00000000000073c6 */ /* 0x004ea40000000000 */
[----:B--2---:R-:W-:Y:S06]  /*6f00*/  BAR.SYNC.DEFER_BLOCKING 0x1, 0x80 ;  /* 0x0042000000007b1d */ /* 0x004fec0000010000 */
[----:B------:R-:W-:Y:S05]  /*6f10*/  @P0 BRA `(.L_x_117) ;  /* 0x00000000003c0947 */ /* 0x000fea0003800000 */
[----:B------:R-:W2:Y:S01]  /*6f20*/  LDCU.64 UR6, c[0x0][0x348] ;  /* 0x00006900ff0677ac */ /* 0x000ea20008000a00 */
[----:B------:R-:W-:Y:S01]  /*6f30*/  UIADD3 UR4, UPT, UPT, UR43, 0x200, URZ ;  /* 0x000002002b047890 */ /* 0x000fe2000fffe0ff */
[----:B------:R-:W-:Y:S01]  /*6f40*/  UMOV UR51, UR36 ;  /* 0x0000002400337c82 */ /* 0x000fe20008000000 */
[----:B------:R-:W-:Y:S02]  /*6f50*/  UIADD3 UR9, UPT, UPT, UR49, 0x40, URZ ;  /* 0x0000004031097890 */ /* 0x000fe4000fffe0ff */
[----:B------:R-:W-:Y:S02]  /*6f60*/  UIADD3 UR8, UPT, UPT, UR43, 0xa00, URZ ;  /* 0x00000a002b087890 */ /* 0x000fe4000fffe0ff */
[----:B------:R-:W-:Y:S01]  /*6f70*/  MOV R52, UR4 ;  /* 0x0000000400347c02 */ /* 0x000fe20008000f00 */
[----:B------:R-:W-:Y:S01]  /*6f80*/  UMOV UR10, UR50 ;  /* 0x00000032000a7c82 */ /* 0x000fe20008000000 */
[----:B------:R-:W-:Y:S02]  /*6f90*/  UMOV UR11, UR36 ;  /* 0x00000024000b7c82 */ /* 0x000fe40008000000 */
[----:B------:R-:W-:Y:S01]  /*6fa0*/  R2UR UR48, R52 ;  /* 0x00000000343072ca */ /* 0x000fe200000e0000 */
[----:B--2---:R-:W-:Y:S04]  /*6fb0*/  UIADD3 UR4, UP0, UPT, UR6, 0x680, URZ ;  /* 0x0000068006047890 */ /* 0x004fe8000ff1e0ff */
[----:B------:R-:W-:Y:S09]  /*6fc0*/  UIADD3.X UR5, UPT, UPT, URZ, UR7, URZ, UP0, !UPT ;  /* 0x00000007ff057290 */ /* 0x000ff200087fe4ff */
[----:B------:R2:W-:Y:S01]  /*6fd0*/  UTMASTG.3D [UR48], [UR4] ;  /* 0x00000030040073b5 */ /* 0x0005e20008010000 */
[----:B------:R2:W-:Y:S01]  /*6fe0*/  UTMASTG.3D [UR8], [UR4] ;  /* 0x00000008040073b5 */ /* 0x0005e20008010000 */
[----:B------:R0:W-:Y:S01]  /*6ff0*/  UTMACMDFLUSH ;  /* 0x00000000000079b7 */ /* 0x0001e20000000000 */
[----:B--2---:R-:W-:Y:S04]  /*7000*/  DEPBAR.LE SB0, 0x1 ;  /* 0x000080400000791a */ /* 0x004fe80000000000 */
.L_x_117:
[----:B------:R-:W-:Y:S05]  /*7010*/  BSYNC.RECONVERGENT B0 ;  /* 0x0000000000007941 */ /* 0x000fea0003800200 */
.L_x_116:
[----:B------:R-:W-:Y:S01]  /*7020*/  BAR.SYNC.DEFER_BLOCKING 0x1, 0x80 ;  /* 0x0042000000007b1d */ /* 0x000fe20000010000 */
[----:B------:R-:W-:Y:S01]  /*7030*/  ISETP.NE.AND P1, PT, R61, RZ, PT ;  /* 0x000000ff3d00720c */ /* 0x000fe20003f25270 */
[----:B------:R-:W-:Y:S01]  /*7040*/  UISETP.NE.AND UP0, UPT, UR52, URZ, UPT ;  /* 0x000000ff3400728c */ /* 0x000fe2000bf05270 */
[----:B------:R-:W-:Y:S11]  /*7050*/  LEA R2, R26, UR43, 0x3 ;  /* 0x0000002b1a027c11 */ /* 0x000ff6000f8e18ff */
[----:B------:R-:W-:Y:S01]  /*7060*/  @P1 SHF.L.U32 R3, R59, 0x1f, RZ ;  /* 0x0000001f3b031819 */ /* 0x000fe200000006ff */
[----:B------:R-:W-:Y:S06]  /*7070*/  BRA.U !UP0, `(.L_x_118) ;  /* 0x0000000108247547 */ /* 0x000fec000b800000 */
[----:B------:R-:W-:Y:S01]  /*7080*/  IMAD.U32 R4, RZ, RZ, UR46 ;  /* 0x0000002eff047e24 */ /* 0x000fe2000f8e00ff */
[----:B------:R-:W-:Y:S01]  /*7090*/  MOV R0, UR47 ;  /* 0x0000002f00007c02 */ /* 0x000fe20008000f00 */
[----:B------:R-:W-:Y:S03]  /*70a0*/  UIADD3 UR4, UPT, UPT, UR46, 0x1, URZ ;  /* 0x000000012e047890 */ /* 0x000fe6000fffe0ff */
[----:B------:R-:W-:Y:S01]  /*70b0*/  @P1 LEA R4, R4, UR43, 0x3 ;  /* 0x0000002b04041c11 */ /* 0x000fe2000f8e18ff */
[----:B------:R-:W-:Y:S04]  /*70c0*/  UISETP.NE.AND UP0, UPT, UR4, 0x4, UPT ;  /* 0x000000040400788c */ /* 0x000fe8000bf05270 */
[----:B------:R-:W-:Y:S01]  /*70d0*/  @P1 VIADD R4, R4, 0x60 ;  /* 0x0000006004041836 */ /* 0x000fe20000000000 */
[----:B------:R-:W-:Y:S04]  /*70e0*/  USEL UR46, UR4, URZ, UP0 ;  /* 0x000000ff042e7287 */ /* 0x000fe80008000000 */
[----:B------:R-:W-:Y:S04]  /*70f0*/  @P1 PRMT R0, R0, 0x654, R4 ;  /* 0x0000065400001816 */ /* 0x000fe80000000004 */
[----:B------:R2:W-:Y:S04]  /*7100*/  @P1 SYNCS.ARRIVE.TRANS64.RED.A1T0 RZ, [R0+URZ], RZ ;  /* 0x000000ff00ff19a7 */ /* 0x0005e800081004ff */
.L_x_118:
[----:B------:R-:W3:Y:S01]  /*7110*/  @P1 SYNCS.PHASECHK.TRANS64.TRYWAIT P0, [R2+URZ+0x40], R3 ;  /* 0x00004003020015a7 */ /* 0x000ee200080011ff */
[----:B------:R-:W-:Y:S01]  /*7120*/  BSSY B1, `(.L_x_119) ;  /* 0x0000012000017945 */ /* 0x000fe20003800000 */
[----:B---3--:R-:W-:Y:S03]  /*7130*/  @P1 SEL R63, RZ, 0x1, !P0 ;  /* 0x00000001ff3f1807 */ /* 0x008fe60004000000 */
[----:B------:R-:W-:Y:S05]  /*7140*/  @!P1 BRA `(.L_x_120) ;  /* 0x00000000003c9947 */ /* 0x000fea0003800000 */
[----:B------:R-:W-:Y:S01]  /*7150*/  ISETP.NE.AND P1, PT, R64, RZ, PT ;  /* 0x000000ff4000720c */ /* 0x000fe20003f25270 */
[----:B------:R-:W-:Y:S01]  /*7160*/  BSSY B0, `(.L_x_121) ;  /* 0x0000009000007945 */ /* 0x000fe20003800000 */
[----:B------:R-:W-:Y:S11]  /*7170*/  ISETP.NE.AND P0, PT, R63, RZ, PT ;  /* 0x000000ff3f00720c */ /* 0x000ff60003f05270 */
[----:B------:R-:W-:Y:S05]  /*7180*/  @P1 IMAD R4, R26, 0x1000, R56 ;  /* 0x000010001a041824 */ /* 0x000fea00078e0238 */
[----:B------:R-:W-:Y:S05]  /*7190*/  @P1 IADD3 R3, PT, PT, R4, UR43, RZ ;  /* 0x0000002b04031c10 */ /* 0x000fea000fffe0ff */
[----:B------:R-:W-:Y:S01]  /*71a0*/  @P1 IMAD.IADD R3, R65, 0x1, R3 ;  /* 0x0000000141031824 */ /* 0x000fe200078e0203 */
[----:B------:R-:W-:Y:S06]  /*71b0*/  @P0 BRA `(.L_x_122) ;  /* 0x00000000000c0947 */ /* 0x000fec0003800000 */
[----:B--2---:R-:W-:Y:S04]  /*71c0*/  SHF.L.U32 R0, R59, 0x1f, RZ ;  /* 0x0000001f3b007819 */ /* 0x004fe800000006ff */
[----:B------:R-:W2:Y:S02]  /*71d0*/  SYNCS.PHASECHK.TRANS64.TRYWAIT P0, [R2+URZ+0x40], R0 ;  /* 0x00004000020075a7 */ /* 0x000ea400080011ff */
[----:B--2---:R-:W-:Y:S05]  /*71e0*/  @!P0 BRA `(.L_x_123) ;  /* 0x0000002800208947 */ /* 0x004fea0003800000 */
.L_x_122:
[----:B------:R-:W-:Y:S05]  /*71f0*/  BSYNC B0 ;  /* 0x0000000000007941 */ /* 0x000fea0003800000 */
.L_x_121:
[----:B------:R-:W-:Y:S02]  /*7200*/  ISETP.NE.AND P0, PT, R64, RZ, PT ;  /* 0x000000ff4000720c */ /* 0x000fe40003f05270 */
[----:B------:R-:W-:Y:S11]  /*7210*/  IADD3 R26, PT, PT, R26, 0x1, RZ ;  /* 0x000000011a1a7810 */ /* 0x000ff60007ffe0ff */
[----:B------:R3:W4:Y:S04]  /*7220*/  @P0 LDS.128 R28, [R4+UR43+0x200] ;  /* 0x0002002b041c0984 */ /* 0x0007280008000c00 */
[----:B------:R3:W1:Y:S02]  /*7230*/  @P0 LDS.128 R36, [R3+0x200] ;  /* 0x0002000003240984 */ /* 0x0006640000000c00 */
.L_x_120:
[----:B------:R-:W-:Y:S05]  /*7240*/  BSYNC B1 ;  /* 0x0000000000017941 */ /* 0x000fea0003800000 */
.L_x_119:
[----:B--2---:R-:W-:Y:S05]  /*7250*/  VIADD R0, R25, 0x10 ;  /* 0x0000001019007836 */ /* 0x004fea0000000000 */
[----:B------:R-:W-:Y:S04]  /*7260*/  SHF.R.U32.HI R0, RZ, 0x15, R0 ;  /* 0x00000015ff007819 */ /* 0x000fe80000011600 */
[----:B------:R-:W-:Y:S11]  /*7270*/  LOP3.LUT P0, RZ, R0, 0x3, R47, 0x48, !PT ;  /* 0x0000000300ff7812 */ /* 0x000ff6000780482f */
[----:B------:R-:W-:Y:S02]  /*7280*/  @!UPT UIADD3 URZ, UPT, UPT, URZ, URZ, URZ ;  /* 0x000000fffffff290 */ /* 0x000fe4000fffe0ff */
[----:B------:R-:W-:Y:S05]  /*7290*/  @!P0 BRA `(.L_x_124) ;  /* 0x0000000000408947 */ /* 0x000fea0003800000 */
[----:B------:R-:W2:Y:S01]  /*72a0*/  LDCU.64 UR8, c[0x4][0x70] ;  /* 0x01000e00ff0877ac */ /* 0x000ea20008000a00 */
[----:B---3--:R-:W-:Y:S01]  /*72b0*/  MOV R3, 0x0 ;  /* 0x0000000000037802 */ /* 0x008fe20000000f00 */
[----:B------:R-:W-:Y:S02]  /*72c0*/  HFMA2 R12, -RZ, RZ, 0, 5.9604644775390625e-08 ;  /* 0x00000001ff0c7431 */ /* 0x000fe400000001ff */
[----:B-1----:R-:W-:Y:S02]  /*72d0*/  IMAD.MOV.U32 R8, RZ, RZ, 0x192 ;  /* 0x00000192ff087424 */ /* 0x002fe400078e00ff */
[----:B------:R-:W-:Y:S01]  /*72e0*/  IMAD.MOV.U32 R13, RZ, RZ, RZ ;  /* 0x000000ffff0d7224 */ /* 0x000fe200078e00ff */
[----:B------:R-:W1:Y:S01]  /*72f0*/  LDCU.64 UR6, c[0x4][0x78] ;  /* 0x01000f00ff0677ac */ /* 0x000e620008000a00 */
[----:B------:R-:W3:Y:S01]  /*7300*/  LDC.64 R2, c[0x4][R3] ;  /* 0x0100000003027b82 */ /* 0x000ee20000000a00 */
[----:B------:R-:W5:Y:S01]  /*7310*/  LDCU.64 UR4, c[0x4][0x10] ;  /* 0x01000200ff0477ac */ /* 0x000f620008000a00 */
[----:B--2---:R-:W-:Y:S01]  /*7320*/  MOV R5, UR9 ;  /* 0x0000000900057c02 */ /* 0x004fe20008000f00 */
[----:B------:R-:W-:Y:S01]  /*7330*/  IMAD.U32 R4, RZ, RZ, UR8 ;  /* 0x00000008ff047e24 */ /* 0x000fe2000f8e00ff */
[----:B-1----:R-:W-:Y:S01]  /*7340*/  MOV R7, UR7 ;  /* 0x0000000700077c02 */ /* 0x002fe20008000f00 */
[----:B------:R-:W-:Y:S01]  /*7350*/  IMAD.U32 R6, RZ, RZ, UR6 ;  /* 0x00000006ff067e24 */ /* 0x000fe2000f8e00ff */
[----:B-----5:R-:W-:Y:S01]  /*7360*/  MOV R11, UR5 ;  /* 0x00000005000b7c02 */ /* 0x020fe20008000f00 */
[----:B------:R-:W-:Y:S02]  /*7370*/  IMAD.U32 R10, RZ, RZ, UR4 ;  /* 0x00000004ff0a7e24 */ /* 0x000fe4000f8e00ff */
[----:B------:R-:W-:Y:S07]  /*7380*/  LEPC R20, `(.L_x_124) ;  /* 0x000000001014794e */ /* 0x000fee0000000000 */
[----:B---34-:R-:W-:Y:S05]  /*7390*/  CALL.ABS.NOINC R2 ;  /* 0x0000000002007343 */ /* 0x018fea0003c00000 */
.L_x_124:
[----:B------:R-:W-:Y:S01]  /*73a0*/  ISETP.NE.AND P6, PT, R61, RZ, PT ;  /* 0x000000ff3d00720c */ /* 0x000fe20003fc5270 */
[----:B------:R-:W-:Y:S05]  /*73b0*/  WARPSYNC.ALL ;  /* 0x0000000000007948 */ /* 0x000fea0003800000 */
[----:B------:R-:W-:Y:S01]  /*73c0*/  R2UR UR4, R25 ;  /* 0x00000000190472ca */ /* 0x000fe200000e0000 */
[----:B---34-:R-:W-:Y:S01]  /*73d0*/  HADD2.F32 R3, -RZ, R28.H0_H0 ;  /* 0x2000001cff037230 */ /* 0x018fe20000004100 */
[----:B------:R-:W-:Y:S01]  /*73e0*/  ISETP.NE.AND P0, PT, R60, RZ, PT ;  /* 0x000000ff3c00720c */ /* 0x000fe20003f05270 */
[----:B------:R-:W-:Y:S01]  /*73f0*/  HADD2.F32 R20, -RZ, R30.H0_H0 ;  /* 0x2000001eff147230 */ /* 0x000fe20000004100 */
[----:B------:R-:W-:Y:S09]  /*7400*/  BSSY.RECONVERGENT B0, `(.L_x_125) ;  /* 0x0000058000007945 */ /* 0x000ff20003800200 */
[----:B-1----:R-:W1:Y:S02]  /*7410*/  LDTM.x16 R4, tmem[UR4+0x10] ;  /* 0x00001004000479ee */ /* 0x002e640008240000 */
[C---:B-1----:R-:W-:Y:S01]  /*7420*/  FMUL R0, R24.reuse, R4 ;  /* 0x0000000418007220 */ /* 0x042fe20000400000 */
[----:B------:R-:W-:Y:S02]  /*7430*/  HADD2.F32 R4, -RZ, R28.H1_H1 ;  /* 0x3000001cff047230 */ /* 0x000fe40000004100 */
[C---:B------:R-:W-:Y:S01]  /*7440*/  FMUL R2, R24.reuse, R5 ;  /* 0x0000000518027220 */ /* 0x040fe20000400000 */
[--C-:B------:R-:W-:Y:S02]  /*7450*/  HADD2.F32 R5, -RZ, R29.reuse.H0_H0 ;  /* 0x2000001dff057230 */ /* 0x100fe40000004100 */
[C---:B------:R-:W-:Y:S01]  /*7460*/  FFMA R0, R27.reuse, R3, R0 ;  /* 0x000000031b007223 */ /* 0x040fe20000000000 */
[C---:B------:R-:W-:Y:S01]  /*7470*/  FMUL R3, R24.reuse, R6 ;  /* 0x0000000618037220 */ /* 0x040fe20000400000 */
[----:B------:R-:W-:Y:S02]  /*7480*/  HADD2.F32 R6, -RZ, R29.H1_H1 ;  /* 0x3000001dff067230 */ /* 0x000fe40000004100 */
[C---:B------:R-:W-:Y:S01]  /*7490*/  FFMA R2, R27.reuse, R4, R2 ;  /* 0x000000041b027223 */ /* 0x040fe20000000002 */
[C---:B------:R-:W-:Y:S01]  /*74a0*/  FMUL R7, R24.reuse, R7 ;  /* 0x0000000718077220 */ /* 0x040fe20000400000 */
[C---:B------:R-:W-:Y:S01]  /*74b0*/  FFMA R3, R27.reuse, R5, R3 ;  /* 0x000000051b037223 */ /* 0x040fe20000000003 */
[C---:B------:R-:W-:Y:S01]  /*74c0*/  FMUL R4, R24.reuse, R8 ;  /* 0x0000000818047220 */ /* 0x040fe20000400000 */
[----:B------:R-:W-:Y:S01]  /*74d0*/  FMUL R5, R24, R9 ;  /* 0x0000000918057220 */ /* 0x000fe20000400000 */
[----:B------:R-:W-:Y:S01]  /*74e0*/  F2FP.F16.F32.PACK_AB R32, R2, R0 ;  /* 0x000000000220723e */ /* 0x000fe200000000ff */
[C---:B------:R-:W-:Y:S01]  /*74f0*/  FFMA R7, R27.reuse, R6, R7 ;  /* 0x000000061b077223 */ /* 0x040fe20000000007 */
[----:B------:R-:W-:Y:S02]  /*7500*/  HADD2.F32 R0, -RZ, R30.H1_H1 ;  /* 0x3000001eff007230 */ /* 0x000fe40000004100 */
[----:B------:R-:W-:Y:S01]  /*7510*/  FFMA R4, R27, R20, R4 ;  /* 0x000000141b047223 */ /* 0x000fe20000000004 */
[--C-:B------:R-:W-:Y:S02]  /*7520*/  HADD2.F32 R2, -RZ, R31.reuse.H0_H0 ;  /* 0x2000001fff027230 */ /* 0x100fe40000004100 */
[C---:B------:R-:W-:Y:S01]  /*7530*/  FMUL R6, R24.reuse, R10 ;  /* 0x0000000a18067220 */ /* 0x040fe20000400000 */
[----:B------:R-:W-:Y:S01]  /*7540*/  F2FP.F16.F32.PACK_AB R33, R7, R3 ;  /* 0x000000030721723e */ /* 0x000fe200000000ff */
[----:B------:R-:W-:Y:S02]  /*7550*/  HADD2.F32 R3, -RZ, R31.H1_H1 ;  /* 0x3000001fff037230 */ /* 0x000fe40000004100 */
[C---:B------:R-:W-:Y:S01]  /*7560*/  FFMA R5, R27.reuse, R0, R5 ;  /* 0x000000001b057223 */ /* 0x040fe20000000005 */
[C---:B------:R-:W-:Y:S01]  /*7570*/  FMUL R11, R24.reuse, R11 ;  /* 0x0000000b180b7220 */ /* 0x040fe20000400000 */
[--C-:B------:R-:W-:Y:S02]  /*7580*/  HADD2.F32 R7, -RZ, R36.reuse.H0_H0 ;  /* 0x20000024ff077230 */ /* 0x100fe40000004100 */
[C---:B------:R-:W-:Y:S01]  /*7590*/  FMUL R8, R24.reuse, R12 ;  /* 0x0000000c18087220 */ /* 0x040fe20000400000 */
[----:B------:R-:W-:Y:S02]  /*75a0*/  HADD2.F32 R0, -RZ, R36.H1_H1 ;  /* 0x30000024ff007230 */ /* 0x000fe40000004100 */
[C---:B------:R-:W-:Y:S01]  /*75b0*/  FMUL R9, R24.reuse, R13 ;  /* 0x0000000d18097220 */ /* 0x040fe20000400000 */
[C---:B------:R-:W-:Y:S01]  /*75c0*/  FFMA R6, R27.reuse, R2, R6 ;  /* 0x000000021b067223 */ /* 0x040fe20000000006 */
[C---:B------:R-:W-:Y:S01]  /*75d0*/  FFMA R11, R27.reuse, R3, R11 ;  /* 0x000000031b0b7223 */ /* 0x040fe2000000000b */
[C---:B------:R-:W-:Y:S01]  /*75e0*/  FFMA R8, R27.reuse, R7, R8 ;  /* 0x000000071b087223 */ /* 0x040fe20000000008 */
[C---:B------:R-:W-:Y:S01]  /*75f0*/  FFMA R9, R27.reuse, R0, R9 ;  /* 0x000000001b097223 */ /* 0x040fe20000000009 */
[--C-:B------:R-:W-:Y:S02]  /*7600*/  HADD2.F32 R2, -RZ, R37.reuse.H0_H0 ;  /* 0x20000025ff027230 */ /* 0x100fe40000004100 */
[C---:B------:R-:W-:Y:S01]  /*7610*/  FMUL R10, R24.reuse, R14 ;  /* 0x0000000e180a7220 */ /* 0x040fe20000400000 */
[----:B------:R-:W-:Y:S02]  /*7620*/  HADD2.F32 R0, -RZ, R37.H1_H1 ;  /* 0x30000025ff007230 */ /* 0x000fe40000004100 */
[C---:B------:R-:W-:Y:S01]  /*7630*/  FMUL R15, R24.reuse, R15 ;  /* 0x0000000f180f7220 */ /* 0x040fe20000400000 */
[C---:B------:R-:W-:Y:S01]  /*7640*/  FMUL R12, R24.reuse, R16 ;  /* 0x00000010180c7220 */ /* 0x040fe20000400000 */
[C---:B------:R-:W-:Y:S01]  /*7650*/  FFMA R10, R27.reuse, R2, R10 ;  /* 0x000000021b0a7223 */ /* 0x040fe2000000000a */
[--C-:B------:R-:W-:Y:S02]  /*7660*/  HADD2.F32 R2, -RZ, R38.reuse.H0_H0 ;  /* 0x20000026ff027230 */ /* 0x100fe40000004100 */
[----:B------:R-:W-:Y:S01]  /*7670*/  FFMA R15, R27, R0, R15 ;  /* 0x000000001b0f7223 */ /* 0x000fe2000000000f */
[----:B------:R-:W-:Y:S01]  /*7680*/  HADD2.F32 R0, -RZ, R38.H1_H1 ;  /* 0x30000026ff007230 */ /* 0x000fe20000004100 */
[----:B------:R-:W-:Y:S01]  /*7690*/  F2FP.F16.F32.PACK_AB R34, R5, R4 ;  /* 0x000000040522723e */ /* 0x000fe200000000ff */
        /* <DEDUP_REMOVED lines=14> */
[----:B------:R-:W-:Y:S02]  /*7780*/  F2FP.F16.F32.PACK_AB R11, R19, R14 ;  /* 0x0000000e130b723e */ /* 0x000fe400000000ff */
[----:B------:R-:W-:Y:S02]  /*7790*/  MOV R2, UR46 ;  /* 0x0000002e00027c02 */ /* 0x000fe40008000f00 */
[----:B------:R-:W-:Y:S01]  /*77a0*/  MOV R0, UR47 ;  /* 0x0000002f00007c02 */ /* 0x000fe20008000f00 */
[----:B------:R1:W-:Y:S01]  /*77b0*/  STS.128 [R62+0x1200], R8 ;  /* 0x001200083e007388 */ /* 0x0003e20000000c00 */
[----:B------:R-:W-:Y:S02]  /*77c0*/  @P6 LEA R2, R2, UR43, 0x3 ;  /* 0x0000002b02026c11 */ /* 0x000fe4000f8e18ff */
[----:B------:R-:W-:Y:S02]  /*77d0*/  @P6 SHF.L.U32 R3, R59, 0x1f, RZ ;  /* 0x0000001f3b036819 */ /* 0x000fe400000006ff */
[----:B------:R-:W-:Y:S01]  /*77e0*/  @P6 IADD3 R2, PT, PT, R2, 0x60, RZ ;  /* 0x0000006002026810 */ /* 0x000fe20007ffe0ff */
[----:B------:R-:W-:Y:S01]  /*77f0*/  @!PT LDS RZ, [RZ] ;  /* 0x00000000fffff984 */ /* 0x000fe20000000800 */
[----:B------:R-:W-:Y:S01]  /*7800*/  @!PT LDS RZ, [RZ] ;  /* 0x00000000fffff984 */ /* 0x000fe20000000800 */
[----:B------:R-:W-:Y:S01]  /*7810*/  @!PT LDS RZ, [RZ] ;  /* 0x00000000fffff984 */ /* 0x000fe20000000800 */
[----:B------:R-:W-:Y:S01]  /*7820*/  @!PT LDS RZ, [RZ] ;  /* 0x00000000fffff984 */ /* 0x000fe20000000800 */
[----:B------:R2:W-:Y:S06]  /*7830*/  MEMBAR.ALL.CTA ;  /* 0x0000000000007992 */ /* 0x0005ec0000008000 */
[----:B--2---:R-:W2:Y:S01]  /*7840*/  FENCE.VIEW.ASYNC.S ;  /* 0x00000000000073c6 */ /* 0x004ea20000000000 */
[----:B------:R-:W-:Y:S02]  /*7850*/  @P6 PRMT R0, R0, 0x654, R2 ;  /* 0x0000065400006816 */ /* 0x000fe40000000002 */
[----:B------:R-:W-:Y:S01]  /*7860*/  LEA R2, R26, UR43, 0x3 ;  /* 0x0000002b1a027c11 */ /* 0x000fe2000f8e18ff */
[----:B--2---:R-:W-:Y:S06]  /*7870*/  BAR.SYNC.DEFER_BLOCKING 0x1, 0x80 ;  /* 0x0042000000007b1d */ /* 0x004fec0000010000 */
[----:B------:R-:W-:Y:S05]  /*7880*/  @P0 BRA `(.L_x_126) ;  /* 0x00000000003c0947 */ /* 0x000fea0003800000 */
[----:B------:R-:W2:Y:S01]  /*7890*/  LDCU.64 UR6, c[0x0][0x348] ;  /* 0x00006900ff0677ac */ /* 0x000ea20008000a00 */
[----:B------:R-:W-:Y:S02]  /*78a0*/  UIADD3 UR13, UPT, UPT, UR49, 0x10, URZ ;  /* 0x00000010310d7890 */ /* 0x000fe4000fffe0ff */
[----:B------:R-:W-:Y:S01]  /*78b0*/  UIADD3 UR12, UPT, UPT, UR43, 0x1200, URZ ;  /* 0x000012002b0c7890 */ /* 0x000fe2000fffe0ff */
[----:B------:R-:W-:Y:S01]  /*78c0*/  UMOV UR14, UR50 ;  /* 0x00000032000e7c82 */ /* 0x000fe20008000000 */
[----:B------:R-:W-:Y:S01]  /*78d0*/  UMOV UR15, UR36 ;  /* 0x00000024000f7c82 */ /* 0x000fe20008000000 */
[----:B------:R-:W-:Y:S02]  /*78e0*/  UIADD3 UR9, UPT, UPT, UR49, 0x50, URZ ;  /* 0x0000005031097890 */ /* 0x000fe4000fffe0ff */
[----:B------:R-:W-:Y:S01]  /*78f0*/  UIADD3 UR8, UPT, UPT, UR43, 0x1a00, URZ ;  /* 0x00001a002b087890 */ /* 0x000fe2000fffe0ff */
[----:B------:R-:W-:Y:S01]  /*7900*/  UMOV UR10, UR50 ;  /* 0x00000032000a7c82 */ /* 0x000fe20008000000 */
[----:B------:R-:W-:Y:S01]  /*7910*/  UMOV UR11, UR36 ;  /* 0x00000024000b7c82 */ /* 0x000fe20008000000 */
[----:B--2---:R-:W-:Y:S04]  /*7920*/  UIADD3 UR4, UP0, UPT, UR6, 0x680, URZ ;  /* 0x0000068006047890 */ /* 0x004fe8000ff1e0ff */
[----:B------:R-:W-:Y:S09]  /*7930*/  UIADD3.X UR5, UPT, UPT, URZ, UR7, URZ, UP0, !UPT ;  /* 0x00000007ff057290 */ /* 0x000ff200087fe4ff */
[----:B------:R2:W-:Y:S01]  /*7940*/  UTMASTG.3D [UR12], [UR4] ;  /* 0x0000000c040073b5 */ /* 0x0005e20008010000 */
[----:B------:R2:W-:Y:S01]  /*7950*/  UTMASTG.3D [UR8], [UR4] ;  /* 0x00000008040073b5 */ /* 0x0005e20008010000 */
[----:B------:R0:W-:Y:S01]  /*7960*/  UTMACMDFLUSH ;  /* 0x00000000000079b7 */ /* 0x0001e20000000000 */
[----:B--2---:R-:W-:Y:S04]  /*7970*/  DEPBAR.LE SB0, 0x1 ;  /* 0x000080400000791a */ /* 0x004fe80000000000 */
.L_x_126:
[----:B------:R-:W-:Y:S05]  /*7980*/  BSYNC.RECONVERGENT B0 ;  /* 0x0000000000007941 */ /* 0x000fea0003800200 */
.L_x_125:
[----:B------:R-:W-:Y:S01]  /*7990*/  BAR.SYNC.DEFER_BLOCKING 0x1, 0x80 ;  /* 0x0042000000007b1d */ /* 0x000fe20000010000 */
[----:B------:R-:W-:Y:S04]  /*79a0*/  UIADD3 UR4, UPT, UPT, UR46, 0x1, URZ ;  /* 0x000000012e047890 */ /* 0x000fe8000fffe0ff */
[----:B------:R-:W-:Y:S04]  /*79b0*/  UISETP.NE.AND UP0, UPT, UR4, 0x4, UPT ;  /* 0x000000040400788c */ /* 0x000fe8000bf05270 */
[----:B------:R-:W-:Y:S01]  /*79c0*/  USEL UR44, UR4, URZ, UP0 ;  /* 0x000000ff042c7287 */ /* 0x000fe20008000000 */
[----:B------:R2:W-:Y:S01]  /*79d0*/  @P6 SYNCS.ARRIVE.TRANS64.RED.A1T0 RZ, [R0+URZ], RZ ;  /* 0x000000ff00ff69a7 */ /* 0x0005e200081004ff */
[----:B------:R-:W-:Y:S01]  /*79e0*/  BSSY B1, `(.L_x_127) ;  /* 0x0000013000017945 */ /* 0x000fe20003800000 */
[----:B------:R-:W3:Y:S02]  /*79f0*/  @P6 SYNCS.PHASECHK.TRANS64.TRYWAIT P0, [R2+URZ+0x40], R3 ;  /* 0x00004003020065a7 */ /* 0x000ee400080011ff */
[----:B---3--:R-:W-:Y:S01]  /*7a00*/  @P6 SEL R63, RZ, 0x1, !P0 ;  /* 0x00000001ff3f6807 */ /* 0x008fe20004000000 */
[----:B--2---:R-:W-:Y:S06]  /*7a10*/  @!P6 BRA `(.L_x_128) ;  /* 0x00000000003ce947 */ /* 0x004fec0003800000 */
[----:B------:R-:W-:Y:S01]  /*7a20*/  ISETP.NE.AND P1, PT, R64, RZ, PT ;  /* 0x000000ff4000720c */ /* 0x000fe20003f25270 */
[----:B------:R-:W-:Y:S01]  /*7a30*/  BSSY B0, `(.L_x_129) ;  /* 0x0000009000007945 */ /* 0x000fe20003800000 */
[----:B------:R-:W-:Y:S11]  /*7a40*/  ISETP.NE.AND P0, PT, R63, RZ, PT ;  /* 0x000000ff3f00720c */ /* 0x000ff60003f05270 */
[----:B------:R-:W-:Y:S05]  /*7a50*/  @P1 IMAD R3, R26, 0x1000, R56 ;  /* 0x000010001a031824 */ /* 0x000fea00078e0238 */
[----:B------:R-:W-:Y:S05]  /*7a60*/  @P1 IADD3 R0, PT, PT, R3, UR43, RZ ;  /* 0x0000002b03001c10 */ /* 0x000fea000fffe0ff */
[----:B------:R-:W-:Y:S01]  /*7a70*/  @P1 IMAD.IADD R0, R65, 0x1, R0 ;  /* 0x0000000141001824 */ /* 0x000fe200078e0200 */
[----:B------:R-:W-:Y:S06]  /*7a80*/  @P0 BRA `(.L_x_130) ;  /* 0x00000000000c0947 */ /* 0x000fec0003800000 */
[----:B------:R-:W-:Y:S04]  /*7a90*/  SHF.L.U32 R4, R59, 0x1f, RZ ;  /* 0x0000001f3b047819 */ /* 0x000fe800000006ff */
[----:B------:R-:W2:Y:S02]  /*7aa0*/  SYNCS.PHASECHK.TRANS64.TRYWAIT P0, [R2+URZ+0x40], R4 ;  /* 0x00004004020075a7 */ /* 0x000ea400080011ff */
[----:B--2---:R-:W-:Y:S05]  /*7ab0*/  @!P0 BRA `(.L_x_131) ;  /* 0x0000002000008947 */ /* 0x004fea0003800000 */
.L_x_130:
[----:B------:R-:W-:Y:S05]  /*7ac0*/  BSYNC B0 ;  /* 0x0000000000007941 */ /* 0x000fea0003800000 */
.L_x_129:
[----:B------:R-:W-:Y:S02]  /*7ad0*/  ISETP.NE.AND P0, PT, R64, RZ, PT ;  /* 0x000000ff4000720c */ /* 0x000fe40003f05270 */
[----:B------:R-:W-:Y:S11]  /*7ae0*/  IADD3 R26, PT, PT, R26, 0x1, RZ ;  /* 0x000000011a1a7810 */ /* 0x000ff60007ffe0ff */
[----:B------:R3:W4:Y:S04]  /*7af0*/  @P0 LDS.128 R28, [R3+UR43+0x200] ;  /* 0x0002002b031c0984 */ /* 0x0007280008000c00 */
[----:B------:R3:W1:Y:S02]  /*7b00*/  @P0 LDS.128 R36, [R0+0x200] ;  /* 0x0002000000240984 */ /* 0x0006640000000c00 */
.L_x_128:
[----:B------:R-:W-:Y:S05]  /*7b10*/  BSYNC B1 ;  /* 0x0000000000017941 */ /* 0x000fea0003800000 */
.L_x_127:
[----:B---3--:R-:W-:Y:S05]  /*7b20*/  VIADD R0, R25, 0x20 ;  /* 0x0000002019007836 */ /* 0x008fea0000000000 */
[----:B------:R-:W-:Y:S04]  /*7b30*/  SHF.R.U32.HI R0, RZ, 0x15, R0 ;  /* 0x00000015ff007819 */ /* 0x000fe80000011600 */
[----:B------:R-:W-:Y:S11]  /*7b40*/  LOP3.LUT P0, RZ, R0, 0x3, R47, 0x48, !PT ;  /* 0x0000000300ff7812 */ /* 0x000ff6000780482f */
[----:B------:R-:W-:Y:S02]  /*7b50*/  @!UPT UIADD3 URZ, UPT, UPT, URZ, URZ, URZ ;  /* 0x000000fffffff290 */ /* 0x000fe4000fffe0ff */
[----:B------:R-:W-:Y:S05]  /*7b60*/  @!P0 BRA `(.L_x_132) ;  /* 0x0000000000408947 */ /* 0x000fea0003800000 */
[----:B------:R-:W3:Y:S01]  /*7b70*/  LDCU.64 UR8, c[0x4][0x70] ;  /* 0x01000e00ff0877ac */ /* 0x000ee20008000a00 */
[----:B------:R-:W-:Y:S01]  /*7b80*/  MOV R3, 0x0 ;  /* 0x0000000000037802 */ /* 0x000fe20000000f00 */
[----:B------:R-:W-:Y:S02]  /*7b90*/  HFMA2 R12, -RZ, RZ, 0, 5.9604644775390625e-08 ;  /* 0x00000001ff0c7431 */ /* 0x000fe400000001ff */
[----:B-1----:R-:W-:Y:S02]  /*7ba0*/  IMAD.MOV.U32 R8, RZ, RZ, 0x192 ;  /* 0x00000192ff087424 */ /* 0x002fe400078e00ff */
[----:B------:R-:W-:Y:S01]  /*7bb0*/  IMAD.MOV.U32 R13, RZ, RZ, RZ ;  /* 0x000000ffff0d7224 */ /* 0x000fe200078e00ff */
[----:B------:R-:W1:Y:S01]  /*7bc0*/  LDCU.64 UR6, c[0x4][0x78] ;  /* 0x01000f00ff0677ac */ /* 0x000e620008000a00 */
[----:B--2---:R-:W2:Y:S01]  /*7bd0*/  LDC.64 R2, c[0x4][R3] ;  /* 0x0100000003027b82 */ /* 0x004ea20000000a00 */
[----:B------:R-:W5:Y:S01]  /*7be0*/  LDCU.64 UR4, c[0x4][0x10] ;  /* 0x01000200ff0477ac */ /* 0x000f620008000a00 */
[----:B---3--:R-:W-:Y:S01]  /*7bf0*/  MOV R5, UR9 ;  /* 0x0000000900057c02 */ /* 0x008fe20008000f00 */
[----:B------:R-:W-:Y:S01]  /*7c00*/  IMAD.U32 R4, RZ, RZ, UR8 ;  /* 0x00000008ff047e24 */ /* 0x000fe2000f8e00ff */
[----:B-1----:R-:W-:Y:S01]  /*7c10*/  MOV R7, UR7 ;  /* 0x0000000700077c02 */ /* 0x002fe20008000f00 */
[----:B------:R-:W-:Y:S01]  /*7c20*/  IMAD.U32 R6, RZ, RZ, UR6 ;  /* 0x00000006ff067e24 */ /* 0x000fe2000f8e00ff */
[----:B-----5:R-:W-:Y:S01]  /*7c30*/  MOV R11, UR5 ;  /* 0x00000005000b7c02 */ /* 0x020fe20008000f00 */
[----:B------:R-:W-:Y:S02]  /*7c40*/  IMAD.U32 R10, RZ, RZ, UR4 ;  /* 0x00000004ff0a7e24 */ /* 0x000fe4000f8e00ff */
[----:B------:R-:W-:Y:S07]  /*7c50*/  LEPC R20, `(.L_x_132) ;  /* 0x000000001014794e */ /* 0x000fee0000000000 */
[----:B--2-4-:R-:W-:Y:S05]  /*7c60*/  CALL.ABS.NOINC R2 ;  /* 0x0000000002007343 */ /* 0x014fea0003c00000 */
.L_x_132:
[----:B------:R-:W-:Y:S01]  /*7c70*/  ISETP.NE.AND P6, PT, R61, RZ, PT ;  /* 0x000000ff3d00720c */ /* 0x000fe20003fc5270 */
[----:B------:R-:W-:Y:S05]  /*7c80*/  WARPSYNC.ALL ;  /* 0x0000000000007948 */ /* 0x000fea0003800000 */
[----:B------:R-:W-:Y:S01]  /*7c90*/  R2UR UR4, R25 ;  /* 0x00000000190472ca */ /* 0x000fe200000e0000 */
[----:B----4-:R-:W-:Y:S01]  /*7ca0*/  HADD2.F32 R3, -RZ, R28.H0_H0 ;  /* 0x2000001cff037230 */ /* 0x010fe20000004100 */
[----:B------:R-:W-:Y:S01]  /*7cb0*/  ISETP.NE.AND P0, PT, R60, RZ, PT ;  /* 0x000000ff3c00720c */ /* 0x000fe20003f05270 */
[----:B------:R-:W-:Y:S01]  /*7cc0*/  HADD2.F32 R20, -RZ, R30.H0_H0 ;  /* 0x2000001eff147230 */ /* 0x000fe20000004100 */
[----:B------:R-:W-:Y:S09]  /*7cd0*/  BSSY.RECONVERGENT B0, `(.L_x_133) ;  /* 0x0000058000007945 */ /* 0x000ff20003800200 */
[----:B-12---:R-:W1:Y:S02]  /*7ce0*/  LDTM.x16 R4, tmem[UR4+0x20] ;  /* 0x00002004000479ee */ /* 0x006e640008240000 */
        /* <DEDUP_REMOVED lines=59> */
[----:B------:R-:W-:Y:S02]  /*80a0*/  LEA R3, R26, UR43, 0x3 ;  /* 0x0000002b1a037c11 */ /* 0x000fe4000f8e18ff */
        /* <DEDUP_REMOVED lines=8> */
[----:B------:R-:W-:Y:S01]  /*8130*/  @P6 SHF.L.U32 R2, R59, 0x1f, RZ ;  /* 0x0000001f3b026819 */ /* 0x000fe200000006ff */
        /* <DEDUP_REMOVED lines=17> */
.L_x_134:
[----:B------:R-:W-:Y:S05]  /*8250*/  BSYNC.RECONVERGENT B0 ;  /* 0x0000000000007941 */ /* 0x000fea0003800200 */
.L_x_133:
        /* <DEDUP_REMOVED lines=19> */
.L_x_138:
[----:B------:R-:W-:Y:S05]  /*8390*/  BSYNC B0 ;  /* 0x0000000000007941 */ /* 0x000fea0003800000 */
.L_x_137:
[----:B------:R-:W-:Y:S11]  /*83a0*/  ISETP.NE.AND P0, PT, R64, RZ, PT ;  /* 0x000000ff4000720c */ /* 0x000ff60003f05270 */
[----:B------:R-:W-:Y:S02]  /*83b0*/  @!UPT UIADD3 URZ, UPT, UPT, URZ, URZ, URZ ;  /* 0x000000fffffff290 */ /* 0x000fe4000fffe0ff */
[----:B------:R3:W4:Y:S04]  /*83c0*/  @P0 LDS.128 R28, [R26+UR43+0x200] ;  /* 0x0002002b1a1c0984 */ /* 0x0007280008000c00 */
[----:B------:R3:W1:Y:S02]  /*83d0*/  @P0 LDS.128 R36, [R65+0x200] ;  /* 0x0002000041240984 */ /* 0x0006640000000c00 */
.L_x_136:
[----:B------:R-:W-:Y:S05]  /*83e0*/  BSYNC B1 ;  /* 0x0000000000017941 */ /* 0x000fea0003800000 */
.L_x_135:
[----:B--2---:R-:W-:Y:S05]  /*83f0*/  VIADD R0, R25, 0x30 ;  /* 0x0000003019007836 */ /* 0x004fea0000000000 */
[----:B------:R-:W-:Y:S04]  /*8400*/  SHF.R.U32.HI R0, RZ, 0x15, R0 ;  /* 0x00000015ff007819 */ /* 0x000fe80000011600 */
[----:B------:R-:W-:Y:S11]  /*8410*/  LOP3.LUT P0, RZ, R0, 0x3, R47, 0x48, !PT ;  /* 0x0000000300ff7812 */ /* 0x000ff6000780482f */
[----:B------:R-:W-:Y:S02]  /*8420*/  @!UPT UIADD3 URZ, UPT, UPT, URZ, URZ, URZ ;  /* 0x000000fffffff290 */ /* 0x000fe4000fffe0ff */
[----:B------:R-:W-:Y:S05]  /*8430*/  @!P0 BRA `(.L_x_140) ;  /* 0x0000000000408947 */ /* 0x000fea0003800000 */
[----:B------:R-:W2:Y:S01]  /*8440*/  LDCU.64 UR8, c[0x4][0x70] ;  /* 0x01000e00ff0877ac */ /* 0x000ea20008000a00 */
[----:B------:R-:W-:Y:S01]  /*8450*/  MOV R3, 0x0 ;  /* 0x0000000000037802 */ /* 0x000fe20000000f00 */
        /* <DEDUP_REMOVED lines=14> */
.L_x_140:
[----:B------:R-:W-:Y:S01]  /*8540*/  ISETP.NE.AND P0, PT, R60, RZ, PT ;  /* 0x000000ff3c00720c */ /* 0x000fe20003f05270 */
[----:B------:R-:W-:Y:S05]  /*8550*/  WARPSYNC.ALL ;  /* 0x0000000000007948 */ /* 0x000fea0003800000 */
[----:B------:R-:W-:Y:S01]  /*8560*/  R2UR UR4, R25 ;  /* 0x00000000190472ca */ /* 0x000fe200000e0000 */
[--C-:B----4-:R-:W-:Y:S01]  /*8570*/  HADD2.F32 R20, -RZ, R28.reuse.H0_H0 ;  /* 0x2000001cff147230 */ /* 0x110fe20000004100 */
[----:B------:R-:W-:Y:S01]  /*8580*/  IADD3 R53, PT, PT, R53, 0xd0, RZ ;  /* 0x000000d035357810 */ /* 0x000fe20007ffe0ff */
[----:B------:R-:W-:Y:S01]  /*8590*/  HADD2.F32 R21, -RZ, R28.H1_H1 ;  /* 0x3000001cff157230 */ /* 0x000fe20000004100 */
[----:B------:R-:W-:Y:S01]  /*85a0*/  BSSY.RECONVERGENT B0, `(.L_x_141) ;  /* 0x0000054000007945 */ /* 0x000fe20003800200 */
[--C-:B------:R-:W-:Y:S01]  /*85b0*/  HADD2.F32 R25, -RZ, R29.reuse.H0_H0 ;  /* 0x2000001dff197230 */ /* 0x100fe20000004100 */
[----:B------:R-:W-:Y:S01]  /*85c0*/  LOP3.LUT R53, R53, 0xfefffff8, RZ, 0xc0, !PT ;  /* 0xfefffff835357812 */ /* 0x000fe200078ec0ff */
[----:B---3--:R-:W-:Y:S02]  /*85d0*/  HADD2.F32 R26, -RZ, R29.H1_H1 ;  /* 0x3000001dff1a7230 */ /* 0x008fe40000004100 */
[--C-:B------:R-:W-:Y:S02]  /*85e0*/  HADD2.F32 R28, -RZ, R30.reuse.H0_H0 ;  /* 0x2000001eff1c7230 */ /* 0x100fe40000004100 */
[----:B------:R-:W-:Y:S02]  /*85f0*/  HADD2.F32 R29, -RZ, R30.H1_H1 ;  /* 0x3000001eff1d7230 */ /* 0x000fe40000004100 */
[----:B-1----:R-:W1:Y:S01]  /*8600*/  LDTM.x16 R4, tmem[UR4+0x30] ;  /* 0x00003004000479ee */ /* 0x002e620008240000 */
[----:B------:R-:W-:Y:S01]  /*8610*/  NOP ;  /* 0x0000000000007918 */ /* 0x000fe20000000000 */
[----:B-1----:R1:W-:Y:S01]  /*8620*/  SYNCS.ARRIVE.TRANS64.RED.A1T0 RZ, [R53+URZ], RZ ;  /* 0x000000ff35ff79a7 */ /* 0x0023e200081004ff */
[--C-:B------:R-:W-:Y:S02]  /*8630*/  HADD2.F32 R30, -RZ, R31.reuse.H0_H0 ;  /* 0x2000001fff1e7230 */ /* 0x100fe40000004100 */
[----:B------:R-:W-:Y:S02]  /*8640*/  HADD2.F32 R31, -RZ, R31.H1_H1 ;  /* 0x3000001fff1f7230 */ /* 0x000fe40000004100 */
        /* <DEDUP_REMOVED lines=8> */
[C---:B------:R-:W-:Y:S01]  /*86d0*/  FMUL R4, R24.reuse, R4 ;  /* 0x0000000418047220 */ /* 0x040fe20000400000 */
[C---:B------:R-:W-:Y:S01]  /*86e0*/  FMUL R5, R24.reuse, R5 ;  /* 0x0000000518057220 */ /* 0x040fe20000400000 */
[C---:B------:R-:W-:Y:S01]  /*86f0*/  FMUL R6, R24.reuse, R6 ;  /* 0x0000000618067220 */ /* 0x040fe20000400000 */
[C---:B------:R-:W-:Y:S01]  /*8700*/  FMUL R7, R24.reuse, R7 ;  /* 0x0000000718077220 */ /* 0x040fe20000400000 */
[C---:B------:R-:W-:Y:S01]  /*8710*/  FFMA R4, R27.reuse, R20, R4 ;  /* 0x000000141b047223 */ /* 0x040fe20000000004 */
        /* <DEDUP_REMOVED lines=15> */
[C---:B------:R-:W-:Y:S01]  /*8810*/  FMUL R12, R24.reuse, R16 ;  /* 0x00000010180c7220 */ /* 0x040fe20000400000 */
[C---:B------:R-:W-:Y:S01]  /*8820*/  FFMA R0, R27.reuse, R32, R0 ;  /* 0x000000201b007223 */ /* 0x040fe20000000000 */
[C---:B------:R-:W-:Y:S01]  /*8830*/  FMUL R13, R24.reuse, R17 ;  /* 0x00000011180d7220 */ /* 0x040fe20000400000 */
[----:B------:R-:W-:Y:S01]  /*8840*/  FFMA R2, R27, R33, R2 ;  /* 0x000000211b027223 */ /* 0x000fe20000000002 */
[----:B------:R-:W-:Y:S01]  /*8850*/  F2FP.F16.F32.PACK_AB R4, R5, R4 ;  /* 0x000000040504723e */ /* 0x000fe200000000ff */
[C---:B------:R-:W-:Y:S01]  /*8860*/  FMUL R14, R24.reuse, R18 ;  /* 0x00000012180e7220 */ /* 0x040fe20000400000 */
[----:B------:R-:W-:Y:S01]  /*8870*/  FFMA R3, R27, R34, R3 ;  /* 0x000000221b037223 */ /* 0x000fe20000000003 */
[----:B------:R-:W-:Y:S01]  /*8880*/  F2FP.F16.F32.PACK_AB R5, R7, R6 ;  /* 0x000000060705723e */ /* 0x000fe200000000ff */
[----:B------:R-:W-:Y:S01]  /*8890*/  FFMA R15, R27, R35, R15 ;  /* 0x000000231b0f7223 */ /* 0x000fe2000000000f */
[----:B------:R-:W-:Y:S01]  /*88a0*/  FMUL R19, R24, R19 ;  /* 0x0000001318137220 */ /* 0x000fe20000400000 */
[----:B------:R-:W-:Y:S01]  /*88b0*/  F2FP.F16.F32.PACK_AB R6, R9, R8 ;  /* 0x000000080906723e */ /* 0x000fe200000000ff */
[----:B------:R-:W-:Y:S01]  /*88c0*/  FFMA R12, R27, R36, R12 ;  /* 0x000000241b0c7223 */ /* 0x000fe2000000000c */
[----:B------:R-:W-:Y:S01]  /*88d0*/  F2FP.F16.F32.PACK_AB R7, R11, R10 ;  /* 0x0000000a0b07723e */ /* 0x000fe200000000ff */
[C---:B------:R-:W-:Y:S01]  /*88e0*/  FFMA R13, R27.reuse, R37, R13 ;  /* 0x000000251b0d7223 */ /* 0x040fe2000000000d */
[C---:B------:R-:W-:Y:S01]  /*88f0*/  FFMA R14, R27.reuse, R38, R14 ;  /* 0x000000261b0e7223 */ /* 0x040fe2000000000e */
[----:B------:R-:W-:Y:S01]  /*8900*/  FFMA R19, R27, R39, R19 ;  /* 0x000000271b137223 */ /* 0x000fe20000000013 */
[----:B------:R-:W-:Y:S01]  /*8910*/  F2FP.F16.F32.PACK_AB R16, R2, R0 ;  /* 0x000000000210723e */ /* 0x000fe200000000ff */
[----:B------:R1:W-:Y:S01]  /*8920*/  STS.128 [R56+UR43+0x3200], R4 ;  /* 0x0032000438007988 */ /* 0x0003e20008000c2b */
        /* <DEDUP_REMOVED lines=27> */
.L_x_142:
[----:B------:R-:W-:Y:S05]  /*8ae0*/  BSYNC.RECONVERGENT B0 ;  /* 0x0000000000007941 */ /* 0x000fea0003800200 */
.L_x_141:
[----:B------:R-:W-:Y:S01]  /*8af0*/  BAR.SYNC.DEFER_BLOCKING 0x1, 0x80 ;  /* 0x0042000000007b1d */ /* 0x000fe20000010000 */
[----:B------:R-:W-:Y:S01]  /*8b00*/  UISETP.NE.AND UP0, UPT, UR52, -0x4, UPT ;  /* 0xfffffffc3400788c */ /* 0x000fe2000bf05270 */
[----:B------:R-:W-:Y:S08]  /*8b10*/  IADD3 R22, PT, PT, R22, 0x1, RZ ;  /* 0x0000000116167810 */ /* 0x000ff00007ffe0ff */
[----:B------:R-:W-:Y:S05]  /*8b20*/  BRA.U !UP0, `(.L_x_143) ;  /* 0x0000000108287547 */ /* 0x000fea000b800000 */
[----:B------:R-:W-:Y:S01]  /*8b30*/  ISETP.NE.AND P0, PT, R61, RZ, PT ;  /* 0x000000ff3d00720c */ /* 0x000fe20003f05270 */
[----:B------:R-:W-:Y:S01]  /*8b40*/  IMAD.U32 R2, RZ, RZ, UR46 ;  /* 0x0000002eff027e24 */ /* 0x000fe2000f8e00ff */
[----:B------:R-:W-:Y:S01]  /*8b50*/  UIADD3 UR4, UPT, UPT, UR46, 0x1, URZ ;  /* 0x000000012e047890 */ /* 0x000fe2000fffe0ff */
[----:B------:R-:W-:Y:S03]  /*8b60*/  IMAD.U32 R0, RZ, RZ, UR47 ;  /* 0x0000002fff007e24 */ /* 0x000fe6000f8e00ff */
[----:B------:R-:W-:Y:S04]  /*8b70*/  UISETP.NE.AND UP0, UPT, UR4, 0x4, UPT ;  /* 0x000000040400788c */ /* 0x000fe8000bf05270 */
[----:B------:R-:W-:Y:S03]  /*8b80*/  USEL UR46, UR4, URZ, UP0 ;  /* 0x000000ff042e7287 */ /* 0x000fe60008000000 */
[----:B------:R-:W-:Y:S05]  /*8b90*/  @P0 LEA R2, R2, UR43, 0x3 ;  /* 0x0000002b02020c11 */ /* 0x000fea000f8e18ff */
[----:B------:R-:W-:Y:S05]  /*8ba0*/  @P0 VIADD R2, R2, 0x60 ;  /* 0x0000006002020836 */ /* 0x000fea0000000000 */
[----:B------:R-:W-:Y:S04]  /*8bb0*/  @P0 PRMT R0, R0, 0x654, R2 ;  /* 0x0000065400000816 */ /* 0x000fe80000000002 */
[----:B------:R2:W-:Y:S03]  /*8bc0*/  @P0 SYNCS.ARRIVE.TRANS64.RED.A1T0 RZ, [R0+URZ], RZ ;  /* 0x000000ff00ff09a7 */ /* 0x0005e600081004ff */
.L_x_143:
[----:B------:R-:W-:Y:S01]  /*8bd0*/  R2UR UR4, R50 ;  /* 0x00000000320472ca */ /* 0x000fe200000e0000 */
[----:B------:R-:W-:Y:S01]  /*8be0*/  UISETP.NE.AND UP0, UPT, UR62, URZ, UPT ;  /* 0x000000ff3e00728c */ /* 0x000fe2000bf05270 */
[----:B------:R-:W-:Y:S01]  /*8bf0*/  ISETP.NE.AND P0, PT, R55, 0x2, PT ;  /* 0x000000023700780c */ /* 0x000fe20003f05270 */
[----:B------:R-:W-:Y:S01]  /*8c00*/  UIADD3 UR31, UPT, UPT, UR38, UR63, URZ ;  /* 0x0000003f261f7290 */ /* 0x000fe2000fffe0ff */
[----:B------:R-:W-:Y:S01]  /*8c10*/  ISETP.NE.AND P1, PT, R22, 0x4, PT ;  /* 0x000000041600780c */ /* 0x000fe20003f25270 */
[----:B------:R-:W-:Y:S01]  /*8c20*/  UIADD3 UR52, UPT, UPT, UR52, 0x4, URZ ;  /* 0x0000000434347890 */ /* 0x000fe2000fffe0ff */
[----:B------:R-:W-:Y:S01]  /*8c30*/  SEL R2, RZ, 0x1, P0 ;  /* 0x00000001ff027807 */ /* 0x000fe20000000000 */
[----:B------:R-:W-:Y:S01]  /*8c40*/  UMOV UR36, UR61 ;  /* 0x0000003d00247c82 */ /* 0x000fe20008000000 */
[----:B--2---:R-:W-:Y:S02]  /*8c50*/  SEL R0, RZ, 0x1, P1 ;  /* 0x00000001ff007807 */ /* 0x004fe40000800000 */
[----:B------:R-:W-:Y:S02]  /*8c60*/  LOP3.LUT R57, R57, R2, RZ, 0x3c, !PT ;  /* 0x0000000239397212 */ /* 0x000fe400078e3cff */
[----:B------:R-:W-:Y:S01]  /*8c70*/  LOP3.LUT R58, R58, R0, RZ, 0x3c, !PT ;  /* 0x000000003a3a7212 */ /* 0x000fe200078e3cff */
[----:B------:R-:W-:Y:S01]  /*8c80*/  UIADD3 UR30, UPT, UPT, UR37, UR4, URZ ;  /* 0x00000004251e7290 */ /* 0x000fe2000fffe0ff */
[----:B------:R-:W-:Y:S02]  /*8c90*/  SEL R55, R55, RZ, P0 ;  /* 0x000000ff37377207 */ /* 0x000fe40000000000 */
[----:B------:R-:W-:Y:S01]  /*8ca0*/  SEL R22, R22, RZ, P1 ;  /* 0x000000ff16167207 */ /* 0x000fe20000800000 */
[----:B------:R-:W-:Y:S08]  /*8cb0*/  BRA.U UP0, `(.L_x_144) ;  /* 0xffffffcd005c7547 */ /* 0x000ff0000b83ffff */
[----:B------:R-:W-:-:S13]  /*8cc0*/  R2UR UR4, R51 ;  /* 0x00000000330472ca */ /* 0x000fda00000e0000 */
[----:B------:R-:W-:-:S09]  /*8cd0*/  UISETP.NE.AND UP0, UPT, UR4, URZ, UPT ;  /* 0x000000ff0400728c */ /* 0x000fd2000bf05270 */
[----:B------:R-:W-:Y:S05]  /*8ce0*/  BRA.U !UP0, `(.L_x_145) ;  /* 0x0000000108487547 */ /* 0x000fea000b800000 */
[----:B------:R-:W2:Y:S02]  /*8cf0*/  LDCU.64 UR4, c[0x0][0x890] ;  /* 0x00011200ff0477ac */ /* 0x000ea40008000a00 */
[----:B--2---:R-:W-:-:S04]  /*8d00*/  UISETP.NE.U32.AND UP0, UPT, UR4, URZ, UPT ;  /* 0x000000ff0400728c */ /* 0x004fc8000bf05070 */
[----:B------:R-:W-:-:S09]  /*8d10*/  UISETP.NE.AND.EX UP0, UPT, UR5, URZ, UPT, UP0 ;  /* 0x000000ff0500728c */ /* 0x000fd2000bf05300 */
[----:B------:R-:W-:Y:S05]  /*8d20*/  BRA.U UP0, `(.L_x_146) ;  /* 0x00000001000c7547 */ /* 0x000fea000b800000 */
[----:B------:R-:W-:-:S13]  /*8d30*/  FSETP.NEU.AND P0, PT, R27, RZ, PT ;  /* 0x000000ff1b00720b */ /* 0x000fda0003f0d000 */
[----:B------:R-:W-:Y:S05]  /*8d40*/  @!P0 EXIT ;  /* 0x000000000000894d */ /* 0x000fea0003800000 */
[----:B------:R-:W-:Y:S05]  /*8d50*/  BRA `(.L_x_145) ;  /* 0x00000000002c7947 */ /* 0x000fea0003800000 */
.L_x_146:
[----:B------:R-:W-:Y:S01]  /*8d60*/  ISETP.NE.AND P0, PT, R54, RZ, PT ;  /* 0x000000ff3600720c */ /* 0x000fe20003f05270 */
[----:B------:R-:W-:-:S12]  /*8d70*/  BSSY.RECONVERGENT B0, `(.L_x_145) ;  /* 0x0000009000007945 */ /* 0x000fd80003800200 */
[----:B------:R-:W-:Y:S05]  /*8d80*/  @P0 BRA `(.L_x_147) ;  /* 0x0000000000140947 */ /* 0x000fea0003800000 */
[----:B------:R-:W2:Y:S02]  /*8d90*/  LDCU.64 UR4, c[0x0][0x888] ;  /* 0x00011100ff0477ac */ /* 0x000ea40008000a00 */
[----:B--2---:R-:W-:-:S04]  /*8da0*/  ISETP.NE.U32.AND P0, PT, RZ, UR4, PT ;  /* 0x00000004ff007c0c */ /* 0x004fc8000bf05070 */
[----:B------:R-:W-:-:S13]  /*8db0*/  ISETP.NE.AND.EX P0, PT, RZ, UR5, PT, P0 ;  /* 0x00000005ff007c0c */ /* 0x000fda000bf05300 */
[----:B------:R-:W-:Y:S05]  /*8dc0*/  @!P0 EXIT ;  /* 0x000000000000894d */ /* 0x000fea0003800000 */
[----:B------:R-:W-:Y:S05]  /*8dd0*/  BRA `(.L_x_148) ;  /* 0x0000000000087947 */ /* 0x000fea0003800000 */
.L_x_147:
[----:B------:R-:W-:-:S13]  /*8de0*/  FSETP.NEU.AND P0, PT, R27, RZ, PT ;  /* 0x000000ff1b00720b */ /* 0x000fda0003f0d000 */
[----:B------:R-:W-:Y:S05]  /*8df0*/  @!P0 EXIT ;  /* 0x000000000000894d */ /* 0x000fea0003800000 */
.L_x_148:
[----:B------:R-:W-:Y:S05]  /*8e00*/  BSYNC.RECONVERGENT B0 ;  /* 0x0000000000007941 */ /* 0x000fea0003800200 */
.L_x_145:
[----:B------:R-:W-:Y:S01]  /*8e10*/  ULEA UR4, UR46, UR43, 0x3 ;  /* 0x0000002b2e047291 */ /* 0x000fe2000f8e18ff */
[----:B------:R-:W-:-:S04]  /*8e20*/  DEPBAR.LE SB0, 0x0 ;  /* 0x000080000000791a */ /* 0x000fc80000000000 */
[----:B------:R-:W-:-:S04]  /*8e30*/  UIADD3 UR4, UPT, UPT, UR4, 0x60, URZ ;  /* 0x0000006004047890 */ /* 0x000fc8000fffe0ff */
[----:B------:R-:W-:-:S09]  /*8e40*/  UPRMT UR4, UR47, 0x654, UR4 ;  /* 0x000006542f047896 */ /* 0x000fd20008000004 */
[----:B------:R-:W-:Y:S01]  /*8e50*/  SYNCS.ARRIVE.TRANS64.RED.A1T0 RZ, [UR4], RZ ;  /* 0x000000ffffff79a7 */ /* 0x000fe20008100404 */
[----:B------:R-:W-:Y:S05]  /*8e60*/  EXIT ;  /* 0x000000000000794d */ /* 0x000fea0003800000 */
.L_x_24:
[----:B--2---:R2:W3:Y:S02]  /*8e70*/  SYNCS.PHASECHK.TRANS64.TRYWAIT P0, [R0+URZ+0x100], R2 ;  /* 0x00010002000075a7 */ /* 0x0044e400080011ff */
[----:B---3--:R-:W-:Y:S05]  /*8e80*/  @!P0 NANOSLEEP.SYNCS 0x989680 ;  /* 0x009896800000895d */ /* 0x008fea0003900000 */
[----:B------:R-:W3:Y:S02]  /*8e90*/  @!P0 SYNCS.PHASECHK.TRANS64 P0, [R0+URZ+0x100], R2 ;  /* 0x00010002000085a7 */ /* 0x000ee400080010ff */
[----:B---3--:R-:W-:Y:S05]  /*8ea0*/  @!P0 BRA `(.L_x_24) ;  /* 0xfffffffc00f08947 */ /* 0x008fea000383ffff */
[----:B------:R-:W-:Y:S05]  /*8eb0*/  BRA `(.L_x_149) ;  /* 0xffffff8800cc7947 */ /* 0x000fea000383ffff */
.L_x_27:
[----:B-1----:R-:W-:-:S07]  /*8ec0*/  MOV R0, UR33 ;  /* 0x0000002100007c02 */ /* 0x002fce0008000f00 */
.L_x_150:
[----:B-1----:R1:W2:Y:S02]  /*8ed0*/  SYNCS.PHASECHK.TRANS64.TRYWAIT P0, [R0+URZ+0x20], R3 ;  /* 0x00002003000075a7 */ /* 0x0022a400080011ff */
[----:B--2---:R-:W-:Y:S05]  /*8ee0*/  @!P0 NANOSLEEP.SYNCS 0x989680 ;  /* 0x009896800000895d */ /* 0x004fea0003900000 */
[----:B------:R-:W2:Y:S02]  /*8ef0*/  @!P0 SYNCS.PHASECHK.TRANS64 P0, [R0+URZ+0x20], R3 ;  /* 0x00002003000085a7 */ /* 0x000ea400080010ff */
[----:B--2---:R-:W-:Y:S05]  /*8f00*/  @!P0 BRA `(.L_x_150) ;  /* 0xfffffffc00f08947 */ /* 0x004fea000383ffff */
[----:B------:R-:W-:Y:S05]  /*8f10*/  BRA `(.L_x_26) ;  /* 0xffffff8c00207947 */ /* 0x000fea000383ffff */
.L_x_34:
[----:B-1----:R-:W-:-:S07]  /*8f20*/  MOV R0, UR17 ;  /* 0x0000001100007c02 */ /* 0x002fce0008000f00 */
.L_x_151:
[----:B-1----:R1:W2:Y:S02]  /*8f30*/  SYNCS.PHASECHK.TRANS64.TRYWAIT P0, [R0+URZ+0x20], R3 ;  /* 0x00002003000075a7 */ /* 0x0022a400080011ff */
[----:B--2---:R-:W-:Y:S05]  /*8f40*/  @!P0 NANOSLEEP.SYNCS 0x989680 ;  /* 0x009896800000895d */ /* 0x004fea0003900000 */
[----:B------:R-:W2:Y:S02]  /*8f50*/  @!P0 SYNCS.PHASECHK.TRANS64 P0, [R0+URZ+0x20], R3 ;  /* 0x00002003000085a7 */ /* 0x000ea400080010ff */
[----:B--2---:R-:W-:Y:S05]  /*8f60*/  @!P0 BRA `(.L_x_151) ;  /* 0xfffffffc00f08947 */ /* 0x004fea000383ffff */
[----:B------:R-:W-:Y:S05]  /*8f70*/  BRA `(.L_x_33) ;  /* 0xffffff8c00e47947 */ /* 0x000fea000383ffff */
.L_x_39:
[----:B-1----:R1:W2:Y:S02]  /*8f80*/  SYNCS.PHASECHK.TRANS64.TRYWAIT P0, [R3+URZ+0x90], R0 ;  /* 0x00009000030075a7 */ /* 0x0022a400080011ff */
[----:B--2---:R-:W-:Y:S05]  /*8f90*/  @!P0 NANOSLEEP.SYNCS 0x989680 ;  /* 0x009896800000895d */ /* 0x004fea0003900000 */
[----:B------:R-:W2:Y:S02]  /*8fa0*/  @!P0 SYNCS.PHASECHK.TRANS64 P0, [R3+URZ+0x90], R0 ;  /* 0x00009000030085a7 */ /* 0x000ea400080010ff */
[----:B--2---:R-:W-:Y:S05]  /*8fb0*/  @!P0 BRA `(.L_x_39) ;  /* 0xfffffffc00f08947 */ /* 0x004fea000383ffff */
[----:B------:R-:W-:Y:S05]  /*8fc0*/  BRA `(.L_x_152) ;  /* 0xffffff9000907947 */ /* 0x000fea000383ffff */
.L_x_43:
[----:B------:R-:W-:-:S07]  /*8fd0*/  MOV R0, UR4 ;  /* 0x0000000400007c02 */ /* 0x000fce0008000f00 */
.L_x_153:
[----:B-1----:R1:W2:Y:S02]  /*8fe0*/  SYNCS.PHASECHK.TRANS64.TRYWAIT P0, [R0+URZ], R2 ;  /* 0x00000002000075a7 */ /* 0x0022a400080011ff */
[----:B--2---:R-:W-:Y:S05]  /*8ff0*/  @!P0 NANOSLEEP.SYNCS 0x989680 ;  /* 0x009896800000895d */ /* 0x004fea0003900000 */
[----:B------:R-:W2:Y:S02]  /*9000*/  @!P0 SYNCS.PHASECHK.TRANS64 P0, [R0+URZ], R2 ;  /* 0x00000002000085a7 */ /* 0x000ea400080010ff */
[----:B--2---:R-:W-:Y:S05]  /*9010*/  @!P0 BRA `(.L_x_153) ;  /* 0xfffffffc00f08947 */ /* 0x004fea000383ffff */
[----:B------:R-:W-:Y:S05]  /*9020*/  BRA `(.L_x_154) ;  /* 0xffffff9800387947 */ /* 0x000fea000383ffff */
.L_x_44:
[----:B------:R-:W-:-:S07]  /*9030*/  MOV R0, UR5 ;  /* 0x0000000500007c02 */ /* 0x000fce0008000f00 */
.L_x_155:
[----:B-1----:R1:W2:Y:S02]  /*9040*/  SYNCS.PHASECHK.TRANS64.TRYWAIT P0, [R0+URZ], R3 ;  /* 0x00000003000075a7 */ /* 0x0022a400080011ff */
[----:B--2---:R-:W-:Y:S05]  /*9050*/  @!P0 NANOSLEEP.SYNCS 0x989680 ;  /* 0x009896800000895d */ /* 0x004fea0003900000 */
[----:B------:R-:W2:Y:S02]  /*9060*/  @!P0 SYNCS.PHASECHK.TRANS64 P0, [R0+URZ], R3 ;  /* 0x00000003000085a7 */ /* 0x000ea400080010ff */
[----:B--2---:R-:W-:Y:S05]  /*9070*/  @!P0 BRA `(.L_x_155) ;  /* 0xfffffffc00f08947 */ /* 0x004fea000383ffff */
[----:B------:R-:W-:Y:S05]  /*9080*/  BRA `(.L_x_156) ;  /* 0xffffff9800447947 */ /* 0x000fea000383ffff */
.L_x_45:
[----:B------:R-:W-:-:S07]  /*9090*/  MOV R0, UR5 ;  /* 0x0000000500007c02 */ /* 0x000fce0008000f00 */
.L_x_157:
[----:B-1----:R1:W2:Y:S02]  /*90a0*/  SYNCS.PHASECHK.TRANS64.TRYWAIT P0, [R0+URZ], R3 ;  /* 0x00000003000075a7 */ /* 0x0022a400080011ff */
[----:B--2---:R-:W-:Y:S05]  /*90b0*/  @!P0 NANOSLEEP.SYNCS 0x989680 ;  /* 0x009896800000895d */ /* 0x004fea0003900000 */
[----:B------:R-:W2:Y:S02]  /*90c0*/  @!P0 SYNCS.PHASECHK.TRANS64 P0, [R0+URZ], R3 ;  /* 0x00000003000085a7 */ /* 0x000ea400080010ff */
[----:B--2---:R-:W-:Y:S05]  /*90d0*/  @!P0 BRA `(.L_x_157) ;  /* 0xfffffffc00f08947 */ /* 0x004fea000383ffff */
[----:B------:R-:W-:Y:S05]  /*90e0*/  BRA `(.L_x_158) ;  /* 0xffffff9800507947 */ /* 0x000fea000383ffff */
.L_x_48:
[----:B--2---:R2:W3:Y:S02]  /*90f0*/  SYNCS.PHASECHK.TRANS64.TRYWAIT P0, [R2+URZ+0xf0], R4 ;  /* 0x0000f004020075a7 */ /* 0x0044e400080011ff */
[----:B---3--:R-:W-:Y:S05]  /*9100*/  @!P0 NANOSLEEP.SYNCS 0x989680 ;  /* 0x009896800000895d */ /* 0x008fea0003900000 */
[----:B------:R-:W3:Y:S02]  /*9110*/  @!P0 SYNCS.PHASECHK.TRANS64 P0, [R2+URZ+0xf0], R4 ;  /* 0x0000f004020085a7 */ /* 0x000ee400080010ff */
[----:B---3--:R-:W-:Y:S05]  /*9120*/  @!P0 BRA `(.L_x_48) ;  /* 0xfffffffc00f08947 */ /* 0x008fea000383ffff */
[----:B------:R-:W-:Y:S05]  /*9130*/  BRA `(.L_x_159) ;  /* 0xffffff9800ac7947 */ /* 0x000fea000383ffff */
.L_x_49:
[----:B------:R-:W-:-:S07]  /*9140*/  MOV R2, UR4 ;  /* 0x0000000400027c02 */ /* 0x000fce0008000f00 */
.L_x_160:
[----:B--2---:R2:W3:Y:S02]  /*9150*/  SYNCS.PHASECHK.TRANS64.TRYWAIT P0, [R2+URZ+0xa0], R5 ;  /* 0x0000a005020075a7 */ /* 0x0044e400080011ff */
[----:B---3--:R-:W-:Y:S05]  /*9160*/  @!P0 NANOSLEEP.SYNCS 0x989680 ;  /* 0x009896800000895d */ /* 0x008fea0003900000 */
[----:B------:R-:W3:Y:S02]  /*9170*/  @!P0 SYNCS.PHASECHK.TRANS64 P0, [R2+URZ+0xa0], R5 ;  /* 0x0000a005020085a7 */ /* 0x000ee400080010ff */
[----:B---3--:R-:W-:Y:S05]  /*9180*/  @!P0 BRA `(.L_x_160) ;  /* 0xfffffffc00f08947 */ /* 0x008fea000383ffff */
[----:B------:R-:W-:Y:S05]  /*9190*/  BRA `(.L_x_161) ;  /* 0xffffff9800bc7947 */ /* 0x000fea000383ffff */
.L_x_50:
[----:B--2---:R2:W3:Y:S02]  /*91a0*/  SYNCS.PHASECHK.TRANS64.TRYWAIT P1, [R2+URZ+0x90], R4 ;  /* 0x00009004020075a7 */ /* 0x0044e400080211ff */
[----:B---3--:R-:W-:Y:S05]  /*91b0*/  @!P1 NANOSLEEP.SYNCS 0x989680 ;  /* 0x009896800000995d */ /* 0x008fea0003900000 */
[----:B------:R-:W3:Y:S02]  /*91c0*/  @!P1 SYNCS.PHASECHK.TRANS64 P1, [R2+URZ+0x90], R4 ;  /* 0x00009004020095a7 */ /* 0x000ee400080210ff */
[----:B---3--:R-:W-:Y:S05]  /*91d0*/  @!P1 BRA `(.L_x_50) ;  /* 0xfffffffc00f09947 */ /* 0x008fea000383ffff */
[----:B------:R-:W-:Y:S05]  /*91e0*/  BRA `(.L_x_162) ;  /* 0xffffff9800ec7947 */ /* 0x000fea000383ffff */
.L_x_53:
[----:B------:R-:W-:-:S07]  /*91f0*/  MOV R0, UR4 ;  /* 0x0000000400007c02 */ /* 0x000fce0008000f00 */
.L_x_163:
[----:B--2---:R2:W3:Y:S02]  /*9200*/  SYNCS.PHASECHK.TRANS64.TRYWAIT P0, [R0+URZ+0xa0], R2 ;  /* 0x0000a002000075a7 */ /* 0x0044e400080011ff */
[----:B---3--:R-:W-:Y:S05]  /*9210*/  @!P0 NANOSLEEP.SYNCS 0x989680 ;  /* 0x009896800000895d */ /* 0x008fea0003900000 */
[----:B------:R-:W3:Y:S02]  /*9220*/  @!P0 SYNCS.PHASECHK.TRANS64 P0, [R0+URZ+0xa0], R2 ;  /* 0x0000a002000085a7 */ /* 0x000ee400080010ff */
[----:B---3--:R-:W-:Y:S05]  /*9230*/  @!P0 BRA `(.L_x_163) ;  /* 0xfffffffc00f08947 */ /* 0x008fea000383ffff */
[----:B------:R-:W-:Y:S05]  /*9240*/  BRA `(.L_x_52) ;  /* 0xffffff9c00407947 */ /* 0x000fea000383ffff */
.L_x_62:
[----:B--2---:R-:W-:-:S04]  /*9250*/  MOV R5, UR5 ;  /* 0x0000000500057c02 */ /* 0x004fc80008000f00 */
[----:B------:R2:W3:Y:S03]  /*9260*/  SYNCS.PHASECHK.TRANS64.TRYWAIT P0, [R5+URZ+0x8], R6 ;  /* 0x00000806050075a7 */ /* 0x0004e600080011ff */
[----:B---3--:R-:W-:Y:S05]  /*9270*/  @!P0 NANOSLEEP.SYNCS 0x989680 ;  /* 0x009896800000895d */ /* 0x008fea0003900000 */
[----:B------:R-:W3:Y:S02]  /*9280*/  @!P0 SYNCS.PHASECHK.TRANS64 P0, [R5+URZ+0x8], R6 ;  /* 0x00000806050085a7 */ /* 0x000ee400080010ff */
[----:B---3--:R-:W-:Y:S05]  /*9290*/  @!P0 BRA `(.L_x_62) ;  /* 0xfffffffc00ec8947 */ /* 0x008fea000383ffff */
[----:B------:R-:W-:Y:S05]  /*92a0*/  BRA `(.L_x_61) ;  /* 0xffffff9c00f47947 */ /* 0x000fea000383ffff */
.L_x_64:
[----:B------:R-:W-:Y:S01]  /*92b0*/  BSSY B0, `(.L_x_164) ;  /* 0x0000006000007945 */ /* 0x000fe20003800000 */
[----:B------:R-:W-:-:S07]  /*92c0*/  MOV R15, 0xffffffff ;  /* 0xffffffff000f7802 */ /* 0x000fce0000000f00 */
[----:B-12--5:R-:W-:Y:S05]  /*92d0*/  WARPSYNC.COLLECTIVE R15, `(.L_x_165) ;  /* 0x000000000f0c7348 */ /* 0x026fea0003c00000 */
[----:B------:R-:W-:Y:S02]  /*92e0*/  ELECT P6, UR79, PT ;  /* 0x00000000004f782f */ /* 0x000fe400038c0000 */
[----:B------:R-:W-:Y:S01]  /*92f0*/  MOV R14, UR79 ;  /* 0x0000004f000e7c02 */ /* 0x000fe20008000f00 */
[----:B-12--5:R-:W-:Y:S10]  /*9300*/  ENDCOLLECTIVE ;  /* 0x000000000000791b */ /* 0x026ff40003800000 */
.L_x_165:
[----:B------:R-:W-:Y:S05]  /*9310*/  BSYNC B0 ;  /* 0x0000000000007941 */ /* 0x000fea0003800000 */
.L_x_164:
[----:B------:R-:W-:Y:S05]  /*9320*/  BRA `(.L_x_166) ;  /* 0xffffffa000247947 */ /* 0x000fea000383ffff */
.L_x_66:
[----:B--2---:R-:W-:-:S04]  /*9330*/  MOV R0, UR5 ;  /* 0x0000000500007c02 */ /* 0x004fc80008000f00 */
[----:B------:R2:W3:Y:S03]  /*9340*/  SYNCS.PHASECHK.TRANS64.TRYWAIT P0, [R0+URZ+0x8], R4 ;  /* 0x00000804000075a7 */ /* 0x0004e600080011ff */
[----:B---3--:R-:W-:Y:S05]  /*9350*/  @!P0 NANOSLEEP.SYNCS 0x989680 ;  /* 0x009896800000895d */ /* 0x008fea0003900000 */
[----:B------:R-:W3:Y:S02]  /*9360*/  @!P0 SYNCS.PHASECHK.TRANS64 P0, [R0+URZ+0x8], R4 ;  /* 0x00000804000085a7 */ /* 0x000ee400080010ff */
[----:B---3--:R-:W-:Y:S05]  /*9370*/  @!P0 BRA `(.L_x_66) ;  /* 0xfffffffc00ec8947 */ /* 0x008fea000383ffff */
[----:B------:R-:W-:Y:S05]  /*9380*/  BRA `(.L_x_65) ;  /* 0xffffffa000287947 */ /* 0x000fea000383ffff */
.L_x_67:
[----:B-1----:R1:W2:Y:S02]  /*9390*/  SYNCS.PHASECHK.TRANS64.TRYWAIT P0, [R0+URZ+0x90], R4 ;  /* 0x00009004000075a7 */ /* 0x0022a400080011ff */
[----:B--2---:R-:W-:Y:S05]  /*93a0*/  @!P0 NANOSLEEP.SYNCS 0x989680 ;  /* 0x009896800000895d */ /* 0x004fea0003900000 */
[----:B------:R-:W2:Y:S02]  /*93b0*/  @!P0 SYNCS.PHASECHK.TRANS64 P0, [R0+URZ+0x90], R4 ;  /* 0x00009004000085a7 */ /* 0x000ea400080010ff */
[----:B--2---:R-:W-:Y:S05]  /*93c0*/  @!P0 BRA `(.L_x_67) ;  /* 0xfffffffc00f08947 */ /* 0x004fea000383ffff */
[----:B------:R-:W-:Y:S05]  /*93d0*/  BRA `(.L_x_167) ;  /* 0xffffffa400107947 */ /* 0x000fea000383ffff */
.L_x_69:
[----:B------:R-:W-:-:S07]  /*93e0*/  MOV R0, UR31 ;  /* 0x0000001f00007c02 */ /* 0x000fce0008000f00 */
.L_x_168:
[----:B-1----:R1:W2:Y:S02]  /*93f0*/  SYNCS.PHASECHK.TRANS64.TRYWAIT P0, [R0+URZ+0xd0], R4 ;  /* 0x0000d004000075a7 */ /* 0x0022a400080011ff */
[----:B--2---:R-:W-:Y:S05]  /*9400*/  @!P0 NANOSLEEP.SYNCS 0x989680 ;  /* 0x009896800000895d */ /* 0x004fea0003900000 */
[----:B------:R-:W2:Y:S02]  /*9410*/  @!P0 SYNCS.PHASECHK.TRANS64 P0, [R0+URZ+0xd0], R4 ;  /* 0x0000d004000085a7 */ /* 0x000ea400080010ff */
[----:B--2---:R-:W-:Y:S05]  /*9420*/  @!P0 BRA `(.L_x_168) ;  /* 0xfffffffc00f08947 */ /* 0x004fea000383ffff */
[----:B------:R-:W-:Y:S05]  /*9430*/  BRA `(.L_x_169) ;  /* 0xffffffa4005c7947 */ /* 0x000fea000383ffff */
.L_x_72:
[----:B------:R-:W-:Y:S07]  /*9440*/  MOV R0, UR5 ;  /* 0x0000000500007c02 */ /* 0x000fee0008000f00 */
.L_x_170:
[----:B-1----:R1:W2:Y:S02]  /*9450*/  SYNCS.PHASECHK.TRANS64.TRYWAIT P0, [R0+URZ], R4 ;  /* 0x00000004000075a7 */ /* 0x0022a400080011ff */
[----:B--2---:R-:W-:Y:S05]  /*9460*/  @!P0 NANOSLEEP.SYNCS 0x989680 ;  /* 0x009896800000895d */ /* 0x004fea0003900000 */
[----:B------:R-:W2:Y:S02]  /*9470*/  @!P0 SYNCS.PHASECHK.TRANS64 P0, [R0+URZ], R4 ;  /* 0x00000004000085a7 */ /* 0x000ea400080010ff */
[----:B--2---:R-:W-:Y:S05]  /*9480*/  @!P0 BRA `(.L_x_170) ;  /* 0xfffffffc00f08947 */ /* 0x004fea000383ffff */
[----:B------:R-:W-:Y:S05]  /*9490*/  BRA `(.L_x_71) ;  /* 0xffffffa400707947 */ /* 0x000fea000383ffff */
.L_x_76:
[----:B-1----:R-:W-:-:S07]  /*94a0*/  MOV R0, UR4 ;  /* 0x0000000400007c02 */ /* 0x002fce0008000f00 */
.L_x_171:
[----:B-1----:R1:W2:Y:S02]  /*94b0*/  SYNCS.PHASECHK.TRANS64.TRYWAIT P0, [R0+URZ], R2 ;  /* 0x00000002000075a7 */ /* 0x0022a400080011ff */
[----:B--2---:R-:W-:Y:S05]  /*94c0*/  @!P0 NANOSLEEP.SYNCS 0x989680 ;  /* 0x009896800000895d */ /* 0x004fea0003900000 */
[----:B------:R-:W2:Y:S02]  /*94d0*/  @!P0 SYNCS.PHASECHK.TRANS64 P0, [R0+URZ], R2 ;  /* 0x00000002000085a7 */ /* 0x000ea400080010ff */
[----:B--2---:R-:W-:Y:S05]  /*94e0*/  @!P0 BRA `(.L_x_171) ;  /* 0xfffffffc00f08947 */ /* 0x004fea000383ffff */
[----:B------:R-:W-:Y:S05]  /*94f0*/  BRA `(.L_x_172) ;  /* 0xffffffa800647947 */ /* 0x000fea000383ffff */
.L_x_77:
[----:B------:R-:W-:-:S07]  /*9500*/  MOV R0, UR5 ;  /* 0x0000000500007c02 */ /* 0x000fce0008000f00 */
.L_x_173:
[----:B-1----:R1:W2:Y:S02]  /*9510*/  SYNCS.PHASECHK.TRANS64.TRYWAIT P0, [R0+URZ], R3 ;  /* 0x00000003000075a7 */ /* 0x0022a400080011ff */
[----:B--2---:R-:W-:Y:S05]  /*9520*/  @!P0 NANOSLEEP.SYNCS 0x989680 ;  /* 0x009896800000895d */ /* 0x004fea0003900000 */
[----:B------:R-:W2:Y:S02]  /*9530*/  @!P0 SYNCS.PHASECHK.TRANS64 P0, [R0+URZ], R3 ;  /* 0x00000003000085a7 */ /* 0x000ea400080010ff */
[----:B--2---:R-:W-:Y:S05]  /*9540*/  @!P0 BRA `(.L_x_173) ;  /* 0xfffffffc00f08947 */ /* 0x004fea000383ffff */
[----:B------:R-:W-:Y:S05]  /*9550*/  BRA `(.L_x_174) ;  /* 0xffffffa800707947 */ /* 0x000fea000383ffff */
.L_x_78:
[----:B------:R-:W-:-:S07]  /*9560*/  MOV R0, UR5 ;  /* 0x0000000500007c02 */ /* 0x000fce0008000f00 */
.L_x_175:
[----:B-1----:R1:W2:Y:S02]  /*9570*/  SYNCS.PHASECHK.TRANS64.TRYWAIT P0, [R0+URZ], R3 ;  /* 0x00000003000075a7 */ /* 0x0022a400080011ff */
[----:B--2---:R-:W-:Y:S05]  /*9580*/  @!P0 NANOSLEEP.SYNCS 0x989680 ;  /* 0x009896800000895d */ /* 0x004fea0003900000 */
[----:B------:R-:W2:Y:S02]  /*9590*/  @!P0 SYNCS.PHASECHK.TRANS64 P0, [R0+URZ], R3 ;  /* 0x00000003000085a7 */ /* 0x000ea400080010ff */
[----:B--2---:R-:W-:Y:S05]  /*95a0*/  @!P0 BRA `(.L_x_175) ;  /* 0xfffffffc00f08947 */ /* 0x004fea000383ffff */
[----:B------:R-:W-:Y:S05]  /*95b0*/  BRA `(.L_x_176) ;  /* 0xffffffa8007c7947 */ /* 0x000fea000383ffff */
.L_x_81:
[----:B------:R-:W-:-:S07]  /*95c0*/  MOV R0, UR26 ;  /* 0x0000001a00007c02 */ /* 0x000fce0008000f00 */
.L_x_177:
[----:B-1----:R1:W2:Y:S02]  /*95d0*/  SYNCS.PHASECHK.TRANS64.TRYWAIT P1, [R0+URZ+0x110], R2 ;  /* 0x00011002000075a7 */ /* 0x0022a400080211ff */
[----:B--2---:R-:W-:Y:S05]  /*95e0*/  @!P1 NANOSLEEP.SYNCS 0x989680 ;  /* 0x009896800000995d */ /* 0x004fea0003900000 */
[----:B------:R-:W2:Y:S02]  /*95f0*/  @!P1 SYNCS.PHASECHK.TRANS64 P1, [R0+URZ+0x110], R2 ;  /* 0x00011002000095a7 */ /* 0x000ea400080210ff */
[----:B--2---:R-:W-:Y:S05]  /*9600*/  @!P1 BRA `(.L_x_177) ;  /* 0xfffffffc00f09947 */ /* 0x004fea000383ffff */
[----:B------:R-:W-:Y:S05]  /*9610*/  BRA `(.L_x_178) ;  /* 0xffffffa800c87947 */ /* 0x000fea000383ffff */
.L_x_86:
[----:B--2---:R2:W3:Y:S02]  /*9620*/  SYNCS.PHASECHK.TRANS64.TRYWAIT P0, [R8+URZ+0x90], R0 ;  /* 0x00009000080075a7 */ /* 0x0044e400080011ff */
[----:B---3--:R-:W-:Y:S05]  /*9630*/  @!P0 NANOSLEEP.SYNCS 0x989680 ;  /* 0x009896800000895d */ /* 0x008fea0003900000 */
[----:B------:R-:W3:Y:S02]  /*9640*/  @!P0 SYNCS.PHASECHK.TRANS64 P0, [R8+URZ+0x90], R0 ;  /* 0x00009000080085a7 */ /* 0x000ee400080010ff */
[----:B---3--:R-:W-:Y:S05]  /*9650*/  @!P0 BRA `(.L_x_86) ;  /* 0xfffffffc00f08947 */ /* 0x008fea000383ffff */
[----:B------:R-:W-:Y:S05]  /*9660*/  BRA `(.L_x_179) ;  /* 0xffffffb000007947 */ /* 0x000fea000383ffff */
.L_x_89:
[----:B--2---:R-:W-:Y:S07]  /*9670*/  MOV R0, UR21 ;  /* 0x0000001500007c02 */ /* 0x004fee0008000f00 */
.L_x_180:
[----:B--2---:R2:W3:Y:S02]  /*9680*/  SYNCS.PHASECHK.TRANS64.TRYWAIT P1, [R0+URZ+0x88], R2 ;  /* 0x00008802000075a7 */ /* 0x0044e400080211ff */
[----:B---3--:R-:W-:Y:S05]  /*9690*/  @!P1 NANOSLEEP.SYNCS 0x989680 ;  /* 0x009896800000995d */ /* 0x008fea0003900000 */
[----:B------:R-:W3:Y:S02]  /*96a0*/  @!P1 SYNCS.PHASECHK.TRANS64 P1, [R0+URZ+0x88], R2 ;  /* 0x00008802000095a7 */ /* 0x000ee400080210ff */
[----:B---3--:R-:W-:Y:S05]  /*96b0*/  @!P1 BRA `(.L_x_180) ;  /* 0xfffffffc00f09947 */ /* 0x008fea000383ffff */
[----:B------:R-:W-:Y:S05]  /*96c0*/  BRA `(.L_x_88) ;  /* 0xffffffb4007c7947 */ /* 0x000fea000383ffff */
.L_x_92:
[----:B--2---:R-:W-:Y:S07]  /*96d0*/  MOV R0, UR21 ;  /* 0x0000001500007c02 */ /* 0x004fee0008000f00 */
.L_x_181:
[----:B--2---:R2:W3:Y:S02]  /*96e0*/  SYNCS.PHASECHK.TRANS64.TRYWAIT P0, [R0+URZ+0x60], R4 ;  /* 0x00006004000075a7 */ /* 0x0044e400080011ff */
[----:B---3--:R-:W-:Y:S05]  /*96f0*/  @!P0 NANOSLEEP.SYNCS 0x989680 ;  /* 0x009896800000895d */ /* 0x008fea0003900000 */
[----:B------:R-:W3:Y:S02]  /*9700*/  @!P0 SYNCS.PHASECHK.TRANS64 P0, [R0+URZ+0x60], R4 ;  /* 0x00006004000085a7 */ /* 0x000ee400080010ff */
[----:B---3--:R-:W-:Y:S05]  /*9710*/  @!P0 BRA `(.L_x_181) ;  /* 0xfffffffc00f08947 */ /* 0x008fea000383ffff */
[----:B------:R-:W-:Y:S05]  /*9720*/  BRA `(.L_x_182) ;  /* 0xffffffb400d47947 */ /* 0x000fea000383ffff */
.L_x_93:
[----:B------:R-:W-:Y:S07]  /*9730*/  MOV R0, UR21 ;  /* 0x0000001500007c02 */ /* 0x000fee0008000f00 */
.L_x_183:
[----:B--2---:R2:W3:Y:S02]  /*9740*/  SYNCS.PHASECHK.TRANS64.TRYWAIT P0, [R0+URZ+0x68], R4 ;  /* 0x00006804000075a7 */ /* 0x0044e400080011ff */
[----:B---3--:R-:W-:Y:S05]  /*9750*/  @!P0 NANOSLEEP.SYNCS 0x989680 ;  /* 0x009896800000895d */ /* 0x008fea0003900000 */
[----:B------:R-:W3:Y:S02]  /*9760*/  @!P0 SYNCS.PHASECHK.TRANS64 P0, [R0+URZ+0x68], R4 ;  /* 0x00006804000085a7 */ /* 0x000ee400080010ff */
[----:B---3--:R-:W-:Y:S05]  /*9770*/  @!P0 BRA `(.L_x_183) ;  /* 0xfffffffc00f08947 */ /* 0x008fea000383ffff */
[----:B------:R-:W-:Y:S05]  /*9780*/  BRA `(.L_x_184) ;  /* 0xffffffb800307947 */ /* 0x000fea000383ffff */
.L_x_94:
[----:B------:R-:W-:Y:S07]  /*9790*/  MOV R0, UR21 ;  /* 0x0000001500007c02 */ /* 0x000fee0008000f00 */
.L_x_185:
[----:B--2---:R2:W3:Y:S02]  /*97a0*/  SYNCS.PHASECHK.TRANS64.TRYWAIT P0, [R0+URZ+0x70], R4 ;  /* 0x00007004000075a7 */ /* 0x0044e400080011ff */
[----:B---3--:R-:W-:Y:S05]  /*97b0*/  @!P0 NANOSLEEP.SYNCS 0x989680 ;  /* 0x009896800000895d */ /* 0x008fea0003900000 */
[----:B------:R-:W3:Y:S02]  /*97c0*/  @!P0 SYNCS.PHASECHK.TRANS64 P0, [R0+URZ+0x70], R4 ;  /* 0x00007004000085a7 */ /* 0x000ee400080010ff */
[----:B---3--:R-:W-:Y:S05]  /*97d0*/  @!P0 BRA `(.L_x_185) ;  /* 0xfffffffc00f08947 */ /* 0x008fea000383ffff */
[----:B------:R-:W-:Y:S05]  /*97e0*/  BRA `(.L_x_186) ;  /* 0xffffffb800907947 */ /* 0x000fea000383ffff */
.L_x_95:
[----:B------:R-:W-:Y:S07]  /*97f0*/  MOV R0, UR21 ;  /* 0x0000001500007c02 */ /* 0x000fee0008000f00 */
.L_x_187:
[----:B--2---:R2:W3:Y:S02]  /*9800*/  SYNCS.PHASECHK.TRANS64.TRYWAIT P0, [R0+URZ+0x78], R4 ;  /* 0x00007804000075a7 */ /* 0x0044e400080011ff */
[----:B---3--:R-:W-:Y:S05]  /*9810*/  @!P0 NANOSLEEP.SYNCS 0x989680 ;  /* 0x009896800000895d */ /* 0x008fea0003900000 */
[----:B------:R-:W3:Y:S02]  /*9820*/  @!P0 SYNCS.PHASECHK.TRANS64 P0, [R0+URZ+0x78], R4 ;  /* 0x00007804000085a7 */ /* 0x000ee400080010ff */
[----:B---3--:R-:W-:Y:S05]  /*9830*/  @!P0 BRA `(.L_x_187) ;  /* 0xfffffffc00f08947 */ /* 0x008fea000383ffff */
[----:B------:R-:W-:Y:S05]  /*9840*/  BRA `(.L_x_188) ;  /* 0xffffffb800f87947 */ /* 0x000fea000383ffff */
.L_x_97:
[----:B------:R-:W-:-:S07]  /*9850*/  MOV R0, UR21 ;  /* 0x0000001500007c02 */ /* 0x000fce0008000f00 */
.L_x_189:
[----:B---3--:R3:W4:Y:S02]  /*9860*/  SYNCS.PHASECHK.TRANS64.TRYWAIT P0, [R0+URZ+0x60], R2 ;  /* 0x00006002000075a7 */ /* 0x00872400080011ff */
[----:B----4-:R-:W-:Y:S05]  /*9870*/  @!P0 NANOSLEEP.SYNCS 0x989680 ;  /* 0x009896800000895d */ /* 0x010fea0003900000 */
[----:B------:R-:W4:Y:S02]  /*9880*/  @!P0 SYNCS.PHASECHK.TRANS64 P0, [R0+URZ+0x60], R2 ;  /* 0x00006002000085a7 */ /* 0x000f2400080010ff */
[----:B----4-:R-:W-:Y:S05]  /*9890*/  @!P0 BRA `(.L_x_189) ;  /* 0xfffffffc00f08947 */ /* 0x010fea000383ffff */
[----:B------:R-:W-:Y:S05]  /*98a0*/  BRA `(.L_x_190) ;  /* 0xffffffbc00847947 */ /* 0x000fea000383ffff */
.L_x_98:
[----:B---3--:R-:W-:-:S07]  /*98b0*/  MOV R0, UR21 ;  /* 0x0000001500007c02 */ /* 0x008fce0008000f00 */
.L_x_191:
[----:B---3--:R3:W4:Y:S02]  /*98c0*/  SYNCS.PHASECHK.TRANS64.TRYWAIT P0, [R0+URZ+0x68], R2 ;  /* 0x00006802000075a7 */ /* 0x00872400080011ff */
[----:B----4-:R-:W-:Y:S05]  /*98d0*/  @!P0 NANOSLEEP.SYNCS 0x989680 ;  /* 0x009896800000895d */ /* 0x010fea0003900000 */
[----:B------:R-:W4:Y:S02]  /*98e0*/  @!P0 SYNCS.PHASECHK.TRANS64 P0, [R0+URZ+0x68], R2 ;  /* 0x00006802000085a7 */ /* 0x000f2400080010ff */
[----:B----4-:R-:W-:Y:S05]  /*98f0*/  @!P0 BRA `(.L_x_191) ;  /* 0xfffffffc00f08947 */ /* 0x010fea000383ffff */
[----:B------:R-:W-:Y:S05]  /*9900*/  BRA `(.L_x_192) ;  /* 0xffffffbc00747947 */ /* 0x000fea000383ffff */
.L_x_99:
[----:B---3--:R-:W-:-:S07]  /*9910*/  MOV R0, UR21 ;  /* 0x0000001500007c02 */ /* 0x008fce0008000f00 */
.L_x_193:
[----:B---3--:R3:W4:Y:S02]  /*9920*/  SYNCS.PHASECHK.TRANS64.TRYWAIT P0, [R0+URZ+0x70], R2 ;  /* 0x00007002000075a7 */ /* 0x00872400080011ff */
[----:B----4-:R-:W-:Y:S05]  /*9930*/  @!P0 NANOSLEEP.SYNCS 0x989680 ;  /* 0x009896800000895d */ /* 0x010fea0003900000 */
[----:B------:R-:W4:Y:S02]  /*9940*/  @!P0 SYNCS.PHASECHK.TRANS64 P0, [R0+URZ+0x70], R2 ;  /* 0x00007002000085a7 */ /* 0x000f2400080010ff */
[----:B----4-:R-:W-:Y:S05]  /*9950*/  @!P0 BRA `(.L_x_193) ;  /* 0xfffffffc00f08947 */ /* 0x010fea000383ffff */
[----:B------:R-:W-:Y:S05]  /*9960*/  BRA `(.L_x_194) ;  /* 0xffffffbc00647947 */ /* 0x000fea000383ffff */
.L_x_101:
[----:B-1----:R1:W2:Y:S02]  /*9970*/  SYNCS.PHASECHK.TRANS64.TRYWAIT P0, [R3+URZ+0x90], R0 ;  /* 0x00009000030075a7 */ /* 0x0022a400080011ff */
[----:B--2---:R-:W-:Y:S05]  /*9980*/  @!P0 NANOSLEEP.SYNCS 0x989680 ;  /* 0x009896800000895d */ /* 0x004fea0003900000 */
[----:B------:R-:W2:Y:S02]  /*9990*/  @!P0 SYNCS.PHASECHK.TRANS64 P0, [R3+URZ+0x90], R0 ;  /* 0x00009000030085a7 */ /* 0x000ea400080010ff */
[----:B--2---:R-:W-:Y:S05]  /*99a0*/  @!P0 BRA `(.L_x_101) ;  /* 0xfffffffc00f08947 */ /* 0x004fea000383ffff */
[----:B------:R-:W-:Y:S05]  /*99b0*/  BRA `(.L_x_195) ;  /* 0xffffffc000307947 */ /* 0x000fea000383ffff */
.L_x_112:
[----:B-1----:R-:W-:Y:S04]  /*99c0*/  MOV R2, UR43 ;  /* 0x0000002b00027c02 */ /* 0x002fe80008000f00 */
[----:B------:R1:W2:Y:S03]  /*99d0*/  SYNCS.PHASECHK.TRANS64.TRYWAIT P1, [R2+URZ+0x40], R3 ;  /* 0x00004003020075a7 */ /* 0x0002a600080211ff */
[----:B--2---:R-:W-:Y:S05]  /*99e0*/  @!P1 NANOSLEEP.SYNCS 0x989680 ;  /* 0x009896800000995d */ /* 0x004fea0003900000 */
[----:B------:R-:W2:Y:S02]  /*99f0*/  @!P1 SYNCS.PHASECHK.TRANS64 P1, [R2+URZ+0x40], R3 ;  /* 0x00004003020095a7 */ /* 0x000ea400080210ff */
[----:B--2---:R-:W-:Y:S05]  /*9a00*/  @!P1 BRA `(.L_x_112) ;  /* 0xfffffffc00ec9947 */ /* 0x004fea000383ffff */
[----:B------:R-:W-:Y:S05]  /*9a10*/  BRA `(.L_x_111) ;  /* 0xffffffcc009c7947 */ /* 0x000fea000383ffff */
.L_x_114:
[----:B-1----:R1:W4:Y:S02]  /*9a20*/  SYNCS.PHASECHK.TRANS64.TRYWAIT P0, [R53+URZ+0xb0], R0 ;  /* 0x0000b000350075a7 */ /* 0x00232400080011ff */
[----:B----4-:R-:W-:Y:S05]  /*9a30*/  @!P0 NANOSLEEP.SYNCS 0x989680 ;  /* 0x009896800000895d */ /* 0x010fea0003900000 */
[----:B------:R-:W4:Y:S02]  /*9a40*/  @!P0 SYNCS.PHASECHK.TRANS64 P0, [R53+URZ+0xb0], R0 ;  /* 0x0000b000350085a7 */ /* 0x000f2400080010ff */
[----:B----4-:R-:W-:Y:S05]  /*9a50*/  @!P0 BRA `(.L_x_114) ;  /* 0xfffffffc00f08947 */ /* 0x010fea000383ffff */
[----:B------:R-:W-:Y:S05]  /*9a60*/  BRA `(.L_x_113) ;  /* 0xffffffcc00bc7947 */ /* 0x000fea000383ffff */
.L_x_123:
[----:B--2---:R2:W3:Y:S02]  /*9a70*/  SYNCS.PHASECHK.TRANS64.TRYWAIT P0, [R2+URZ+0x40], R0 ;  /* 0x00004000020075a7 */ /* 0x0044e400080011ff */
[----:B---3--:R-:W-:Y:S05]  /*9a80*/  @!P0 NANOSLEEP.SYNCS 0x989680 ;  /* 0x009896800000895d */ /* 0x008fea0003900000 */
[----:B------:R-:W3:Y:S02]  /*9a90*/  @!P0 SYNCS.PHASECHK.TRANS64 P0, [R2+URZ+0x40], R0 ;  /* 0x00004000020085a7 */ /* 0x000ee400080010ff */
[----:B---3--:R-:W-:Y:S05]  /*9aa0*/  @!P0 BRA `(.L_x_123) ;  /* 0xfffffffc00f08947 */ /* 0x008fea000383ffff */
[----:B------:R-:W-:Y:S05]  /*9ab0*/  BRA `(.L_x_122) ;  /* 0xffffffd400cc7947 */ /* 0x000fea000383ffff */
.L_x_131:
[----:B--2---:R2:W3:Y:S02]  /*9ac0*/  SYNCS.PHASECHK.TRANS64.TRYWAIT P0, [R2+URZ+0x40], R4 ;  /* 0x00004004020075a7 */ /* 0x0044e400080011ff */
[----:B---3--:R-:W-:Y:S05]  /*9ad0*/  @!P0 NANOSLEEP.SYNCS 0x989680 ;  /* 0x009896800000895d */ /* 0x008fea0003900000 */
[----:B------:R-:W3:Y:S02]  /*9ae0*/  @!P0 SYNCS.PHASECHK.TRANS64 P0, [R2+URZ+0x40], R4 ;  /* 0x00004004020085a7 */ /* 0x000ee400080010ff */
[----:B---3--:R-:W-:Y:S05]  /*9af0*/  @!P0 BRA `(.L_x_131) ;  /* 0xfffffffc00f08947 */ /* 0x008fea000383ffff */
[----:B------:R-:W-:Y:S05]  /*9b00*/  BRA `(.L_x_130) ;  /* 0xffffffdc00ec7947 */ /* 0x000fea000383ffff */
.L_x_139:
[----:B--2---:R2:W3:Y:S02]  /*9b10*/  SYNCS.PHASECHK.TRANS64.TRYWAIT P0, [R3+URZ+0x40], R0 ;  /* 0x00004000030075a7 */ /* 0x0044e400080011ff */
[----:B---3--:R-:W-:Y:S05]  /*9b20*/  @!P0 NANOSLEEP.SYNCS 0x989680 ;  /* 0x009896800000895d */ /* 0x008fea0003900000 */
[----:B------:R-:W3:Y:S02]  /*9b30*/  @!P0 SYNCS.PHASECHK.TRANS64 P0, [R3+URZ+0x40], R0 ;  /* 0x00004000030085a7 */ /* 0x000ee400080010ff */
[----:B---3--:R-:W-:Y:S05]  /*9b40*/  @!P0 BRA `(.L_x_139) ;  /* 0xfffffffc00f08947 */ /* 0x008fea000383ffff */
[----:B------:R-:W-:Y:S05]  /*9b50*/  BRA `(.L_x_138) ;  /* 0xffffffe8000c7947 */ /* 0x000fea000383ffff */
        .weak           $__internal_0_$__cuda_sm10x_tcgen05_guardrail_trap_col_being_dealloced_not_returned_by_alloc
        .type           $__internal_0_$__cuda_sm10x_tcgen05_guardrail_trap_col_being_dealloced_not_returned_by_alloc,@function
        .size           $__internal_0_$__cuda_sm10x_tcgen05_guardrail_trap_col_being_dealloced_not_returned_by_alloc,($__internal_1_$__cuda_sm10x_tcgen05_guardrail_trap_phase_invalid_during_alloc - $__internal_0_$__cuda_sm10x_tcgen05_guardrail_trap_col_being_dealloced_not_returned_by_alloc)
$__internal_0_$__cuda_sm10x_tcgen05_guardrail_trap_col_being_dealloced_not_returned_by_alloc:
[----:B------:R-:W-:Y:S05]  /*9b60*/  BPT.TRAP 0x1 ;  /* 0x000000040000795c */ /* 0x000fea0000300000 */
[----:B------:R-:W-:-:S04]  /*9b70*/  HFMA2 R3, -RZ, RZ, 0, 0 ;  /* 0x00000000ff037431 */ /* 0x000fc800000001ff */
[----:B------:R-:W-:Y:S05]  /*9b80*/  RET.REL.NODEC R2 `(_ZN7cutlass13device_kernelINS_4gemm6kernel13GemmUniversalIN4cute5tupleIJiiiiEEENS1_10collective13CollectiveMmaINS1_35MainloopSm100TmaUmmaWarpSpecializedILi4ELi2ELi4ENS5_IJNS4_1CILi4EEENSA_ILi1EEESC_EEEEENS5_IJNSA_ILi128EEESF_NSA_ILi64EEEEEENS_6half_tENS5_IJSC_llEEESI_NS5_IJlSC_lEEENS4_8TiledMMAINS4_8MMA_AtomIJNS4_26SM100_MMA_F16BF16_2x1SM_SSISI_SI_fLi128ELi128ELNS4_4UMMA5MajorE1ELSP_0ELNSO_7ScaleInE0ELSQ_0EEEEEENS4_6LayoutINS5_IJSC_SC_SC_EEENS5_IJNSA_ILi0EEESV_SV_EEEEENS5_IJNS4_10UnderscoreESY_SY_EEEEENS4_18SM100_TMA_2SM_LOADENS4_14ComposedLayoutINS4_7SwizzleILi3ELi4ELi3EEENS4_18smem_ptr_flag_bitsILi16EEENST_INS5_IJSG_NSA_ILi8EEEEEENS5_IJSC_SG_EEEEEEEvNS4_8identityENS4_28SM100_TMA_2SM_LOAD_MULTICASTENS12_IS14_S16_NST_INS5_IJS17_SG_EEENS5_IJSG_SC_EEEEEEEvS1C_EENS_8epilogue10collective18CollectiveEpilogueINS1J_23Sm100TmaWarpSpecializedILi4ELi2ELi16ELb1ELb0EEEJNS5_IJSG_SF_SG_EEENS5_IJNST_ISG_SC_EENST_INS5_IJNSA_ILi16EEENSA_ILi2EEEEEES19_EEEEESI_SK_SI_SK_NS1J_6fusion15FusionCallbacksIS1N_NS1V_17LinearCombinationISI_fSI_fLNS_15FloatRoundStyleE2EEES1O_S1U_JEEENS4_5SM1004TMEM4LOAD26SM100_TMEM_LOAD_32dp32b16xENS4_13SM90_TMA_LOADENS12_INS13_ILi1ELi4ELi3EEES16_NST_INS5_IJS17_S1Q_EEENS5_IJS1Q_SC_EEEEEEENS4_39AutoVectorizingCopyWithAssumedAlignmentILi128EEENS4_14SM90_TMA_STOREES2A_S2C_S2C_EEEvvEEEEvNT_6ParamsE) ;  /* 0xffffff64021c7950 */ /* 0x000fea0003c3ffff */
        .weak           $__internal_1_$__cuda_sm10x_tcgen05_guardrail_trap_phase_invalid_during_alloc
        .type           $__internal_1_$__cuda_sm10x_tcgen05_guardrail_trap_phase_invalid_during_alloc,@function
        .size           $__internal_1_$__cuda_sm10x_tcgen05_guardrail_trap_phase_invalid_during_alloc,($__internal_2_$__cuda_sm10x_tcgen05_guardrail_trap_unallocated_columns_being_dealloced - $__internal_1_$__cuda_sm10x_tcgen05_guardrail_trap_phase_invalid_during_alloc)
$__internal_1_$__cuda_sm10x_tcgen05_guardrail_trap_phase_invalid_during_alloc:
[----:B------:R-:W-:Y:S05]  /*9b90*/  BPT.TRAP 0x1 ;  /* 0x000000040000795c */ /* 0x000fea0000300000 */
[----:B------:R-:W-:-:S04]  /*9ba0*/  MOV R5, 0x0 ;  /* 0x0000000000057802 */ /* 0x000fc80000000f00 */
[----:B------:R-:W-:Y:S05]  /*9bb0*/  RET.REL.NODEC R4 `(_ZN7cutlass13device_kernelINS_4gemm6kernel13GemmUniversalIN4cute5tupleIJiiiiEEENS1_10collective13CollectiveMmaINS1_35MainloopSm100TmaUmmaWarpSpecializedILi4ELi2ELi4ENS5_IJNS4_1CILi4EEENSA_ILi1EEESC_EEEEENS5_IJNSA_ILi128EEESF_NSA_ILi64EEEEEENS_6half_tENS5_IJSC_llEEESI_NS5_IJlSC_lEEENS4_8TiledMMAINS4_8MMA_AtomIJNS4_26SM100_MMA_F16BF16_2x1SM_SSISI_SI_fLi128ELi128ELNS4_4UMMA5MajorE1ELSP_0ELNSO_7ScaleInE0ELSQ_0EEEEEENS4_6LayoutINS5_IJSC_SC_SC_EEENS5_IJNSA_ILi0EEESV_SV_EEEEENS5_IJNS4_10UnderscoreESY_SY_EEEEENS4_18SM100_TMA_2SM_LOADENS4_14ComposedLayoutINS4_7SwizzleILi3ELi4ELi3EEENS4_18smem_ptr_flag_bitsILi16EEENST_INS5_IJSG_NSA_ILi8EEEEEENS5_IJSC_SG_EEEEEEEvNS4_8identityENS4_28SM100_TMA_2SM_LOAD_MULTICASTENS12_IS14_S16_NST_INS5_IJS17_SG_EEENS5_IJSG_SC_EEEEEEEvS1C_EENS_8epilogue10collective18CollectiveEpilogueINS1J_23Sm100TmaWarpSpecializedILi4ELi2ELi16ELb1ELb0EEEJNS5_IJSG_SF_SG_EEENS5_IJNST_ISG_SC_EENST_INS5_IJNSA_ILi16EEENSA_ILi2EEEEEES19_EEEEESI_SK_SI_SK_NS1J_6fusion15FusionCallbacksIS1N_NS1V_17LinearCombinationISI_fSI_fLNS_15FloatRoundStyleE2EEES1O_S1U_JEEENS4_5SM1004TMEM4LOAD26SM100_TMEM_LOAD_32dp32b16xENS4_13SM90_TMA_LOADENS12_INS13_ILi1ELi4ELi3EEES16_NST_INS5_IJS17_S1Q_EEENS5_IJS1Q_SC_EEEEEEENS4_39AutoVectorizingCopyWithAssumedAlignmentILi128EEENS4_14SM90_TMA_STOREES2A_S2C_S2C_EEEvvEEEEvNT_6ParamsE) ;  /* 0xffffff6404107950 */ /* 0x000fea0003c3ffff */
        .weak           $__internal_2_$__cuda_sm10x_tcgen05_guardrail_trap_unallocated_columns_being_dealloced
        .type           $__internal_2_$__cuda_sm10x_tcgen05_guardrail_trap_unallocated_columns_being_dealloced,@function
        .size           $__internal_2_$__cuda_sm10x_tcgen05_guardrail_trap_unallocated_columns_being_dealloced,(.L_x_197 - $__internal_2_$__cuda_sm10x_tcgen05_guardrail_trap_unallocated_columns_being_dealloced)
$__internal_2_$__cuda_sm10x_tcgen05_guardrail_trap_unallocated_columns_being_dealloced:
[----:B------:R-:W-:Y:S05]  /*9bc0*/  BPT.TRAP 0x1 ;  /* 0x000000040000795c */ /* 0x000fea0000300000 */
[----:B------:R-:W-:-:S04]  /*9bd0*/  HFMA2 R3, -RZ, RZ, 0, 0 ;  /* 0x00000000ff037431 */ /* 0x000fc800000001ff */
[----:B------:R-:W-:Y:S05]  /*9be0*/  RET.REL.NODEC R2 `(_ZN7cutlass13device_kernelINS_4gemm6kernel13GemmUniversalIN4cute5tupleIJiiiiEEENS1_10collective13CollectiveMmaINS1_35MainloopSm100TmaUmmaWarpSpecializedILi4ELi2ELi4ENS5_IJNS4_1CILi4EEENSA_ILi1EEESC_EEEEENS5_IJNSA_ILi128EEESF_NSA_ILi64EEEEEENS_6half_tENS5_IJSC_llEEESI_NS5_IJlSC_lEEENS4_8TiledMMAINS4_8MMA_AtomIJNS4_26SM100_MMA_F16BF16_2x1SM_SSISI_SI_fLi128ELi128ELNS4_4UMMA5MajorE1ELSP_0ELNSO_7ScaleInE0ELSQ_0EEEEEENS4_6LayoutINS5_IJSC_SC_SC_EEENS5_IJNSA_ILi0EEESV_SV_EEEEENS5_IJNS4_10UnderscoreESY_SY_EEEEENS4_18SM100_TMA_2SM_LOADENS4_14ComposedLayoutINS4_7SwizzleILi3ELi4ELi3EEENS4_18smem_ptr_flag_bitsILi16EEENST_INS5_IJSG_NSA_ILi8EEEEEENS5_IJSC_SG_EEEEEEEvNS4_8identityENS4_28SM100_TMA_2SM_LOAD_MULTICASTENS12_IS14_S16_NST_INS5_IJS17_SG_EEENS5_IJSG_SC_EEEEEEEvS1C_EENS_8epilogue10collective18CollectiveEpilogueINS1J_23Sm100TmaWarpSpecializedILi4ELi2ELi16ELb1ELb0EEEJNS5_IJSG_SF_SG_EEENS5_IJNST_ISG_SC_EENST_INS5_IJNSA_ILi16EEENSA_ILi2EEEEEES19_EEEEESI_SK_SI_SK_NS1J_6fusion15FusionCallbacksIS1N_NS1V_17LinearCombinationISI_fSI_fLNS_15FloatRoundStyleE2EEES1O_S1U_JEEENS4_5SM1004TMEM4LOAD26SM100_TMEM_LOAD_32dp32b16xENS4_13SM90_TMA_LOADENS12_INS13_ILi1ELi4ELi3EEES16_NST_INS5_IJS17_S1Q_EEENS5_IJS1Q_SC_EEEEEEENS4_39AutoVectorizingCopyWithAssumedAlignmentILi128EEENS4_14SM90_TMA_STOREES2A_S2C_S2C_EEEvvEEEEvNT_6ParamsE) ;  /* 0xffffff6402047950 */ /* 0x000fea0003c3ffff */
.L_x_196:
[----:B------:R-:W-:-:S00]  /*9bf0*/  BRA `(.L_x_196) ;  /* 0xfffffffc00fc7947 */ /* 0x000fc0000383ffff */
[----:B------:R-:W-:-:S00]  /*9c00*/  NOP ;  /* 0x0000000000007918 */ /* 0x000fc00000000000 */
[----:B------:R-:W-:-:S00]  /*9c10*/  NOP ;  /* 0x0000000000007918 */ /* 0x000fc00000000000 */
[----:B------:R-:W-:-:S00]  /*9c20*/  NOP ;  /* 0x0000000000007918 */ /* 0x000fc00000000000 */
[----:B------:R-:W-:-:S00]  /*9c30*/  NOP ;  /* 0x0000000000007918 */ /* 0x000fc00000000000 */
[----:B------:R-:W-:-:S00]  /*9c40*/  NOP ;  /* 0x0000000000007918 */ /* 0x000fc00000000000 */
[----:B------:R-:W-:-:S00]  /*9c50*/  NOP ;  /* 0x0000000000007918 */ /* 0x000fc00000000000 */
[----:B------:R-:W-:-:S00]  /*9c60*/  NOP ;  /* 0x0000000000007918 */ /* 0x000fc00000000000 */
[----:B------:R-:W-:-:S00]  /*9c70*/  NOP ;  /* 0x0000000000007918 */ /* 0x000fc00000000000 */
.L_x_197:


//--------------------- .nv.global.init           --------------------------
	.section	.nv.global.init,"aw",@progbits
.nv.global.init:
	.type		$str$27,@object
	.size		$str$27,($str$28 - $str$27)
$str$27:
        /*0000*/ 	.byte	0x28, 0x61, 0x64, 0x64, 0x72, 0x65, 0x73, 0x73, 0x20, 0x26, 0x20, 0x6d, 0x61, 0x73, 0x6b, 0x29
        /*0010*/ 	.byte	0x20, 0x3d, 0x3d, 0x20, 0x30, 0x00
	.type		$str$28,@object
	.size		$str$28,($str$26 - $str$28)
$str$28:
        /*0016*/ 	.byte	0x2f, 0x74, 0x6d, 0x70, 0x2f, 0x63, 0x75, 0x74, 0x6c, 0x61, 0x73, 0x73, 0x5f, 0x73, 0x77, 0x65
        /*0026*/ 	.byte	0x65, 0x70, 0x5f, 0x73, 0x72, 0x63, 0x2f, 0x69, 0x6e, 0x63, 0x6c, 0x75, 0x64, 0x65, 0x2f, 0x63
        /*0036*/ 	.byte	0x75, 0x74, 0x65, 0x2f, 0x70, 0x6f, 0x69, 0x6e, 0x74, 0x65, 0x72, 0x5f, 0x66, 0x6c, 0x61, 0x67
        /*0046*/ 	.byte	0x67, 0x65, 0x64, 0x2e, 0x68, 0x70, 0x70, 0x00
	.type		$str$26,@object
	.size		$str$26,($str$25 - $str$26)
$str$26:
        /*004e*/ 	.byte	0x2f, 0x74, 0x6d, 0x70, 0x2f, 0x63, 0x75, 0x74, 0x6c, 0x61, 0x73, 0x73, 0x5f, 0x73, 0x77, 0x65
        /*005e*/ 	.byte	0x65, 0x70, 0x5f, 0x73, 0x72, 0x63, 0x2f, 0x69, 0x6e, 0x63, 0x6c, 0x75, 0x64, 0x65, 0x2f, 0x63
        /*006e*/ 	.byte	0x75, 0x74, 0x65, 0x2f, 0x61, 0x74, 0x6f, 0x6d, 0x2f, 0x63, 0x6f, 0x70, 0x79, 0x5f, 0x74, 0x72
        /*007e*/ 	.byte	0x61, 0x69, 0x74, 0x73, 0x5f, 0x73, 0x6d, 0x31, 0x30, 0x30, 0x2e, 0x68, 0x70, 0x70, 0x00
	.type		$str$25,@object
	.size		$str$25,(__unnamed_1 - $str$25)
$str$25:
        /*008d*/ 	.byte	0x28, 0x28, 0x75, 0x69, 0x6e, 0x74, 0x33, 0x32, 0x5f, 0x74, 0x28, 0x74, 0x68, 0x72, 0x65, 0x61
        /*009d*/ 	.byte	0x64, 0x49, 0x64, 0x78, 0x2e, 0x78, 0x29, 0x20, 0x2f, 0x20, 0x33, 0x32, 0x29, 0x20, 0x25, 0x20
        /*00ad*/ 	.byte	0x34, 0x29, 0x20, 0x3d, 0x3d, 0x20, 0x28, 0x28, 0x28, 0x74, 0x6d, 0x65, 0x6d, 0x5f, 0x61, 0x64
        /*00bd*/ 	.byte	0x64, 0x72, 0x20, 0x3e, 0x3e, 0x20, 0x31, 0x36, 0x29, 0x20, 0x2f, 0x20, 0x33, 0x32, 0x29, 0x20
        /*00cd*/ 	.byte	0x25, 0x20, 0x34, 0x29, 0x00
	.type		__unnamed_1,@object
	.size		__unnamed_1,(__unnamed_2 - __unnamed_1)
__unnamed_1:
        /*00d2*/ 	.byte	0x61, 0x75, 0x74, 0x6f, 0x20, 0x63, 0x75, 0x74, 0x65, 0x3a, 0x3a, 0x61, 0x73, 0x5f, 0x70, 0x6f
        /* <DEDUP_REMOVED lines=24> */
        /*0262*/ 	.byte	0x34, 0x38, 0x3e, 0x3e, 0x3e, 0x3e, 0x5d, 0x00
	.type		__unnamed_2,@object
	.size		__unnamed_2,(.L_2 - __unnamed_2)
__unnamed_2:
        /* <DEDUP_REMOVED lines=40> */
        /*04ea*/ 	.byte	0x3a, 0x3a, 0x43, 0x3c, 0x30, 0x3e, 0x3e, 0x3e, 0x3e, 0x5d, 0x00
.L_2:


//--------------------- .nv.shared._ZN7cutlass13device_kernelINS_4gemm6kernel13GemmUniversalIN4cute5tupleIJiiiiEEENS1_10collective13CollectiveMmaINS1_35MainloopSm100TmaUmmaWarpSpecializedILi4ELi2ELi4ENS5_IJNS4_1CILi4EEENSA_ILi1EEESC_EEEEENS5_IJNSA_ILi128EEESF_NSA_ILi64EEEEEENS_6half_tENS5_IJSC_llEEESI_NS5_IJlSC_lEEENS4_8TiledMMAINS4_8MMA_AtomIJNS4_26SM100_MMA_F16BF16_2x1SM_SSISI_SI_fLi128ELi128ELNS4_4UMMA5MajorE1ELSP_0ELNSO_7ScaleInE0ELSQ_0EEEEEENS4_6LayoutINS5_IJSC_SC_SC_EEENS5_IJNSA_ILi0EEESV_SV_EEEEENS5_IJNS4_10UnderscoreESY_SY_EEEEENS4_18SM100_TMA_2SM_LOADENS4_14ComposedLayoutINS4_7SwizzleILi3ELi4ELi3EEENS4_18smem_ptr_flag_bitsILi16EEENST_INS5_IJSG_NSA_ILi8EEEEEENS5_IJSC_SG_EEEEEEEvNS4_8identityENS4_28SM100_TMA_2SM_LOAD_MULTICASTENS12_IS14_S16_NST_INS5_IJS17_SG_EEENS5_IJSG_SC_EEEEEEEvS1C_EENS_8epilogue10collective18CollectiveEpilogueINS1J_23Sm100TmaWarpSpecializedILi4ELi2ELi16ELb1ELb0EEEJNS5_IJSG_SF_SG_EEENS5_IJNST_ISG_SC_EENST_INS5_IJNSA_ILi16EEENSA_ILi2EEEEEES19_EEEEESI_SK_SI_SK_NS1J_6fusion15FusionCallbacksIS1N_NS1V_17LinearCombinationISI_fSI_fLNS_15FloatRoundStyleE2EEES1O_S1U_JEEENS4_5SM1004TMEM4LOAD26SM100_TMEM_LOAD_32dp32b16xENS4_13SM90_TMA_LOADENS12_INS13_ILi1ELi4ELi3EEES16_NST_INS5_IJS17_S1Q_EEENS5_IJS1Q_SC_EEEEEEENS4_39AutoVectorizingCopyWithAssumedAlignmentILi128EEENS4_14SM90_TMA_STOREES2A_S2C_S2C_EEEvvEEEEvNT_6ParamsE --------------------------
	.section	.nv.shared._ZN7cutlass13device_kernelINS_4gemm6kernel13GemmUniversalIN4cute5tupleIJiiiiEEENS1_10collective13CollectiveMmaINS1_35MainloopSm100TmaUmmaWarpSpecializedILi4ELi2ELi4ENS5_IJNS4_1CILi4EEENSA_ILi1EEESC_EEEEENS5_IJNSA_ILi128EEESF_NSA_ILi64EEEEEENS_6half_tENS5_IJSC_llEEESI_NS5_IJlSC_lEEENS4_8TiledMMAINS4_8MMA_AtomIJNS4_26SM100_MMA_F16BF16_2x1SM_SSISI_SI_fLi128ELi128ELNS4_4UMMA5MajorE1ELSP_0ELNSO_7ScaleInE0ELSQ_0EEEEEENS4_6LayoutINS5_IJSC_SC_SC_EEENS5_IJNSA_ILi0EEESV_SV_EEEEENS5_IJNS4_10UnderscoreESY_SY_EEEEENS4_18SM100_TMA_2SM_LOADENS4_14ComposedLayoutINS4_7SwizzleILi3ELi4ELi3EEENS4_18smem_ptr_flag_bitsILi16EEENST_INS5_IJSG_NSA_ILi8EEEEEENS5_IJSC_SG_EEEEEEEvNS4_8identityENS4_28SM100_TMA_2SM_LOAD_MULTICASTENS12_IS14_S16_NST_INS5_IJS17_SG_EEENS5_IJSG_SC_EEEEEEEvS1C_EENS_8epilogue10collective18CollectiveEpilogueINS1J_23Sm100TmaWarpSpecializedILi4ELi2ELi16ELb1ELb0EEEJNS5_IJSG_SF_SG_EEENS5_IJNST_ISG_SC_EENST_INS5_IJNSA_ILi16EEENSA_ILi2EEEEEES19_EEEEESI_SK_SI_SK_NS1J_6fusion15FusionCallbacksIS1N_NS1V_17LinearCombinationISI_fSI_fLNS_15FloatRoundStyleE2EEES1O_S1U_JEEENS4_5SM1004TMEM4LOAD26SM100_TMEM_LOAD_32dp32b16xENS4_13SM90_TMA_LOADENS12_INS13_ILi1ELi4ELi3EEES16_NST_INS5_IJS17_S1Q_EEENS5_IJS1Q_SC_EEEEEEENS4_39AutoVectorizingCopyWithAssumedAlignmentILi128EEENS4_14SM90_TMA_STOREES2A_S2C_S2C_EEEvvEEEEvNT_6ParamsE,"aw",@nobits
	.sectionflags	@""
	.align	16
	.zero		1024


//--------------------- .nv.shared.reserved.0     --------------------------
	.section	.nv.shared.reserved.0,"aw",@nobits
	.weak		__nv_reservedSMEM_offset_0_alias
	.size		__nv_reservedSMEM_offset_0_alias, 0, 64
	.other		__nv_reservedSMEM_offset_0_alias,@"STO_CUDA_RESERVED_SHARED STV_DEFAULT"
__nv_reservedSMEM_offset_0_alias:
	.zero		0
.nv.shared.reserved.0:
	.zero		64
	.weak		__nv_reservedSMEM_tcgen05_partition
	.type		__nv_reservedSMEM_tcgen05_partition,@object
	.size		__nv_reservedSMEM_tcgen05_partition,(.L_0 - __nv_reservedSMEM_tcgen05_partition)
__nv_reservedSMEM_tcgen05_partition:
	.zero		32
.L_0:


//--------------------- .nv.global                --------------------------
	.section	.nv.global,"aw",@nobits
.nv.global:
	.type		_ZN40_INTERNAL_edac1ee6_4_k_cu_5f5f9793_377644cute1_E,@object
	.size		_ZN40_INTERNAL_edac1ee6_4_k_cu_5f5f9793_377644cute1_E,(_ZN40_INTERNAL_edac1ee6_4_k_cu_5f5f9793_377644cuda3std3__45__cpo6cbeginE - _ZN40_INTERNAL_edac1ee6_4_k_cu_5f5f9793_377644cute1_E)
_ZN40_INTERNAL_edac1ee6_4_k_cu_5f5f9793_377644cute1_E:
	.zero		1
	.type		_ZN40_INTERNAL_edac1ee6_4_k_cu_5f5f9793_377644cuda3std3__45__cpo6cbeginE,@object
	.size		_ZN40_INTERNAL_edac1ee6_4_k_cu_5f5f9793_377644cuda3std3__45__cpo6cbeginE,(_ZN40_INTERNAL_edac1ee6_4_k_cu_5f5f9793_377644cuda3std3__48in_placeE - _ZN40_INTERNAL_edac1ee6_4_k_cu_5f5f9793_377644cuda3std3__45__cpo6cbeginE)
_ZN40_INTERNAL_edac1ee6_4_k_cu_5f5f9793_377644cuda3std3__45__cpo6cbeginE:
	.zero		1
	.type		_ZN40_INTERNAL_edac1ee6_4_k_cu_5f5f9793_377644cuda3std3__48in_placeE,@object
	.size		_ZN40_INTERNAL_edac1ee6_4_k_cu_5f5f9793_377644cuda3std3__48in_placeE,(_ZN40_INTERNAL_edac1ee6_4_k_cu_5f5f9793_377644cuda3std6ranges3__45__cpo9iter_moveE - _ZN40_INTERNAL_edac1ee6_4_k_cu_5f5f9793_377644cuda3std3__48in_placeE)
_ZN40_INTERNAL_edac1ee6_4_k_cu_5f5f9793_377644cuda3std3__48in_placeE:
	.zero		1
	.type		_ZN40_INTERNAL_edac1ee6_4_k_cu_5f5f9793_377644cuda3std6ranges3__45__cpo9iter_moveE,@object
	.size		_ZN40_INTERNAL_edac1ee6_4_k_cu_5f5f9793_377644cuda3std6ranges3__45__cpo9iter_moveE,(_ZN40_INTERNAL_edac1ee6_4_k_cu_5f5f9793_377644cuda3std3__45__cpo5beginE - _ZN40_INTERNAL_edac1ee6_4_k_cu_5f5f9793_377644cuda3std6ranges3__45__cpo9iter_moveE)
_ZN40_INTERNAL_edac1ee6_4_k_cu_5f5f9793_377644cuda3std6ranges3__45__cpo9iter_moveE:
	.zero		1
	.type		_ZN40_INTERNAL_edac1ee6_4_k_cu_5f5f9793_377644cuda3std3__45__cpo5beginE,@object
	.size		_ZN40_INTERNAL_edac1ee6_4_k_cu_5f5f9793_377644cuda3std3__45__cpo5beginE,(_ZN40_INTERNAL_edac1ee6_4_k_cu_5f5f9793_377644cuda3std3__442_GLOBAL__N__edac1ee6_4_k_cu_5f5f9793_377646ignoreE - _ZN40_INTERNAL_edac1ee6_4_k_cu_5f5f9793_377644cuda3std3__45__cpo5beginE)
_ZN40_INTERNAL_edac1ee6_4_k_cu_5f5f9793_377644cuda3std3__45__cpo5beginE:
	.zero		1
	.type		_ZN40_INTERNAL_edac1ee6_4_k_cu_5f5f9793_377644cuda3std3__442_GLOBAL__N__edac1ee6_4_k_cu_5f5f9793_377646ignoreE,@object
	.size		_ZN40_INTERNAL_edac1ee6_4_k_cu_5f5f9793_377644cuda3std3__442_GLOBAL__N__edac1ee6_4_k_cu_5f5f9793_377646ignoreE,(_ZN40_INTERNAL_edac1ee6_4_k_cu_5f5f9793_377644cute7productE - _ZN40_INTERNAL_edac1ee6_4_k_cu_5f5f9793_377644cuda3std3__442_GLOBAL__N__edac1ee6_4_k_cu_5f5f9793_377646ignoreE)
_ZN40_INTERNAL_edac1ee6_4_k_cu_5f5f9793_377644cuda3std3__442_GLOBAL__N__edac1ee6_4_k_cu_5f5f9793_377646ignoreE:
	.zero		1
	.type		_ZN40_INTERNAL_edac1ee6_4_k_cu_5f5f9793_377644cute7productE,@object
	.size		_ZN40_INTERNAL_edac1ee6_4_k_cu_5f5f9793_377644cute7productE,(_ZN40_INTERNAL_edac1ee6_4_k_cu_5f5f9793_377644cuda3std3__45__cpo3endE - _ZN40_INTERNAL_edac1ee6_4_k_cu_5f5f9793_377644cute7productE)
_ZN40_INTERNAL_edac1ee6_4_k_cu_5f5f9793_377644cute7productE:
	.zero		1
	.type		_ZN40_INTERNAL_edac1ee6_4_k_cu_5f5f9793_377644cuda3std3__45__cpo3endE,@object
	.size		_ZN40_INTERNAL_edac1ee6_4_k_cu_5f5f9793_377644cuda3std3__45__cpo3endE,(_ZN40_INTERNAL_edac1ee6_4_k_cu_5f5f9793_377644cuda3std3__419piecewise_constructE - _ZN40_INTERNAL_edac1ee6_4_k_cu_5f5f9793_377644cuda3std3__45__cpo3endE)
_ZN40_INTERNAL_edac1ee6_4_k_cu_5f5f9793_377644cuda3std3__45__cpo3endE:
	.zero		1
	.type		_ZN40_INTERNAL_edac1ee6_4_k_cu_5f5f9793_377644cuda3std3__419piecewise_constructE,@object
	.size		_ZN40_INTERNAL_edac1ee6_4_k_cu_5f5f9793_377644cuda3std3__419piecewise_constructE,(_ZN40_INTERNAL_edac1ee6_4_k_cu_5f5f9793_377644cuda3std3__45__cpo4cendE - _ZN40_INTERNAL_edac1ee6_4_k_cu_5f5f9793_377644cuda3std3__419piecewise_constructE)
_ZN40_INTERNAL_edac1ee6_4_k_cu_5f5f9793_377644cuda3std3__419piecewise_constructE:
	.zero		1
	.type		_ZN40_INTERNAL_edac1ee6_4_k_cu_5f5f9793_377644cuda3std3__45__cpo4cendE,@object
	.size		_ZN40_INTERNAL_edac1ee6_4_k_cu_5f5f9793_377644cuda3std3__45__cpo4cendE,(_ZN40_INTERNAL_edac1ee6_4_k_cu_5f5f9793_377644cuda3std6ranges3__45__cpo4swapE - _ZN40_INTERNAL_edac1ee6_4_k_cu_5f5f9793_377644cuda3std3__45__cpo4cendE)
_ZN40_INTERNAL_edac1ee6_4_k_cu_5f5f9793_377644cuda3std3__45__cpo4cendE:
	.zero		1
	.type		_ZN40_INTERNAL_edac1ee6_4_k_cu_5f5f9793_377644cuda3std6ranges3__45__cpo4swapE,@object
	.size		_ZN40_INTERNAL_edac1ee6_4_k_cu_5f5f9793_377644cuda3std6ranges3__45__cpo4swapE,(.L_10 - _ZN40_INTERNAL_edac1ee6_4_k_cu_5f5f9793_377644cuda3std6ranges3__45__cpo4swapE)
_ZN40_INTERNAL_edac1ee6_4_k_cu_5f5f9793_377644cuda3std6ranges3__45__cpo4swapE:
	.zero		1
.L_10:


//--------------------- .nv.constant0._ZN7cutlass13device_kernelINS_4gemm6kernel13GemmUniversalIN4cute5tupleIJiiiiEEENS1_10collective13CollectiveMmaINS1_35MainloopSm100TmaUmmaWarpSpecializedILi4ELi2ELi4ENS5_IJNS4_1CILi4EEENSA_ILi1EEESC_EEEEENS5_IJNSA_ILi128EEESF_NSA_ILi64EEEEEENS_6half_tENS5_IJSC_llEEESI_NS5_IJlSC_lEEENS4_8TiledMMAINS4_8MMA_AtomIJNS4_26SM100_MMA_F16BF16_2x1SM_SSISI_SI_fLi128ELi128ELNS4_4UMMA5MajorE1ELSP_0ELNSO_7ScaleInE0ELSQ_0EEEEEENS4_6LayoutINS5_IJSC_SC_SC_EEENS5_IJNSA_ILi0EEESV_SV_EEEEENS5_IJNS4_10UnderscoreESY_SY_EEEEENS4_18SM100_TMA_2SM_LOADENS4_14ComposedLayoutINS4_7SwizzleILi3ELi4ELi3EEENS4_18smem_ptr_flag_bitsILi16EEENST_INS5_IJSG_NSA_ILi8EEEEEENS5_IJSC_SG_EEEEEEEvNS4_8identityENS4_28SM100_TMA_2SM_LOAD_MULTICASTENS12_IS14_S16_NST_INS5_IJS17_SG_EEENS5_IJSG_SC_EEEEEEEvS1C_EENS_8epilogue10collective18CollectiveEpilogueINS1J_23Sm100TmaWarpSpecializedILi4ELi2ELi16ELb1ELb0EEEJNS5_IJSG_SF_SG_EEENS5_IJNST_ISG_SC_EENST_INS5_IJNSA_ILi16EEENSA_ILi2EEEEEES19_EEEEESI_SK_SI_SK_NS1J_6fusion15FusionCallbacksIS1N_NS1V_17LinearCombinationISI_fSI_fLNS_15FloatRoundStyleE2EEES1O_S1U_JEEENS4_5SM1004TMEM4LOAD26SM100_TMEM_LOAD_32dp32b16xENS4_13SM90_TMA_LOADENS12_INS13_ILi1ELi4ELi3EEES16_NST_INS5_IJS17_S1Q_EEENS5_IJS1Q_SC_EEEEEEENS4_39AutoVectorizingCopyWithAssumedAlignmentILi128EEENS4_14SM90_TMA_STOREES2A_S2C_S2C_EEEvvEEEEvNT_6ParamsE --------------------------
	.section	.nv.constant0._ZN7cutlass13device_kernelINS_4gemm6kernel13GemmUniversalIN4cute5tupleIJiiiiEEENS1_10collective13CollectiveMmaINS1_35MainloopSm100TmaUmmaWarpSpecializedILi4ELi2ELi4ENS5_IJNS4_1CILi4EEENSA_ILi1EEESC_EEEEENS5_IJNSA_ILi128EEESF_NSA_ILi64EEEEEENS_6half_tENS5_IJSC_llEEESI_NS5_IJlSC_lEEENS4_8TiledMMAINS4_8MMA_AtomIJNS4_26SM100_MMA_F16BF16_2x1SM_SSISI_SI_fLi128ELi128ELNS4_4UMMA5MajorE1ELSP_0ELNSO_7ScaleInE0ELSQ_0EEEEEENS4_6LayoutINS5_IJSC_SC_SC_EEENS5_IJNSA_ILi0EEESV_SV_EEEEENS5_IJNS4_10UnderscoreESY_SY_EEEEENS4_18SM100_TMA_2SM_LOADENS4_14ComposedLayoutINS4_7SwizzleILi3ELi4ELi3EEENS4_18smem_ptr_flag_bitsILi16EEENST_INS5_IJSG_NSA_ILi8EEEEEENS5_IJSC_SG_EEEEEEEvNS4_8identityENS4_28SM100_TMA_2SM_LOAD_MULTICASTENS12_IS14_S16_NST_INS5_IJS17_SG_EEENS5_IJSG_SC_EEEEEEEvS1C_EENS_8epilogue10collective18CollectiveEpilogueINS1J_23Sm100TmaWarpSpecializedILi4ELi2ELi16ELb1ELb0EEEJNS5_IJSG_SF_SG_EEENS5_IJNST_ISG_SC_EENST_INS5_IJNSA_ILi16EEENSA_ILi2EEEEEES19_EEEEESI_SK_SI_SK_NS1J_6fusion15FusionCallbacksIS1N_NS1V_17LinearCombinationISI_fSI_fLNS_15FloatRoundStyleE2EEES1O_S1U_JEEENS4_5SM1004TMEM4LOAD26SM100_TMEM_LOAD_32dp32b16xENS4_13SM90_TMA_LOADENS12_INS13_ILi1ELi4ELi3EEES16_NST_INS5_IJS17_S1Q_EEENS5_IJS1Q_SC_EEEEEEENS4_39AutoVectorizingCopyWithAssumedAlignmentILi128EEENS4_14SM90_TMA_STOREES2A_S2C_S2C_EEEvvEEEEvNT_6ParamsE,"a",@progbits
	.sectionflags	@""
	.align	4
.nv.constant0._ZN7cutlass13device_kernelINS_4gemm6kernel13GemmUniversalIN4cute5tupleIJiiiiEEENS1_10collective13CollectiveMmaINS1_35MainloopSm100TmaUmmaWarpSpecializedILi4ELi2ELi4ENS5_IJNS4_1CILi4EEENSA_ILi1EEESC_EEEEENS5_IJNSA_ILi128EEESF_NSA_ILi64EEEEEENS_6half_tENS5_IJSC_llEEESI_NS5_IJlSC_lEEENS4_8TiledMMAINS4_8MMA_AtomIJNS4_26SM100_MMA_F16BF16_2x1SM_SSISI_SI_fLi128ELi128ELNS4_4UMMA5MajorE1ELSP_0ELNSO_7ScaleInE0ELSQ_0EEEEEENS4_6LayoutINS5_IJSC_SC_SC_EEENS5_IJNSA_ILi0EEESV_SV_EEEEENS5_IJNS4_10UnderscoreESY_SY_EEEEENS4_18SM100_TMA_2SM_LOADENS4_14ComposedLayoutINS4_7SwizzleILi3ELi4ELi3EEENS4_18smem_ptr_flag_bitsILi16EEENST_INS5_IJSG_NSA_ILi8EEEEEENS5_IJSC_SG_EEEEEEEvNS4_8identityENS4_28SM100_TMA_2SM_LOAD_MULTICASTENS12_IS14_S16_NST_INS5_IJS17_SG_EEENS5_IJSG_SC_EEEEEEEvS1C_EENS_8epilogue10collective18CollectiveEpilogueINS1J_23Sm100TmaWarpSpecializedILi4ELi2ELi16ELb1ELb0EEEJNS5_IJSG_SF_SG_EEENS5_IJNST_ISG_SC_EENST_INS5_IJNSA_ILi16EEENSA_ILi2EEEEEES19_EEEEESI_SK_SI_SK_NS1J_6fusion15FusionCallbacksIS1N_NS1V_17LinearCombinationISI_fSI_fLNS_15FloatRoundStyleE2EEES1O_S1U_JEEENS4_5SM1004TMEM4LOAD26SM100_TMEM_LOAD_32dp32b16xENS4_13SM90_TMA_LOADENS12_INS13_ILi1ELi4ELi3EEES16_NST_INS5_IJS17_S1Q_EEENS5_IJS1Q_SC_EEEEEEENS4_39AutoVectorizingCopyWithAssumedAlignmentILi128EEENS4_14SM90_TMA_STOREES2A_S2C_S2C_EEEvvEEEEvNT_6ParamsE:
	.zero		2944


//--------------------- SYMBOLS --------------------------

	.type		.nv.reservedSmem.offset0,@object
	.size		.nv.reservedSmem.offset0,0x4
	.type		.nv.reservedSmem.cap,@object
	.size		.nv.reservedSmem.cap,0x4
	.type		__assertfail,@function
